	.target	sm_90a

	.elftype	@"ET_EXEC"


//--------------------- .note.nv.tkinfo           --------------------------
	.section	.note.nv.tkinfo,"",@"SHT_NOTE"
	.sectionflags	@"SHF_NOTE_NV_TKINFO"
	.tkinfo
        /*0018*/ 	.word	0x00000002
        /*0030*/ 	.string	""
        /*0030*/ 	.string	"ptxas"
        /*0030*/ 	.string	"Cuda compilation tools, release 13.0, V13.0.88"
        /*0030*/ 	.string	"Build cuda_13.0.r13.0/compiler.36424714_0"
        /*0030*/ 	.string	"-v  -suppress-debug-info  -lineinfo  -arch sm_90a "



//--------------------- .note.nv.cuinfo           --------------------------
	.section	.note.nv.cuinfo,"",@"SHT_NOTE"
	.sectionflags	@"SHF_NOTE_NV_CUINFO"
        /*0018*/ 	.short	0x0002
        /*001a*/ 	.short	0x005a
        /*001c*/ 	.short	0x0082
	.zero		2


//--------------------- .nv.info                  --------------------------
	.section	.nv.info,"",@"SHT_CUDA_INFO"
	.align	4


	//----- nvinfo : EIATTR_REGCOUNT
	.align		4
        /*0000*/ 	.byte	0x04, 0x2f
        /*0002*/ 	.short	(.L_1 - .L_0)
	.align		4
.L_0:
        /*0004*/ 	.word	index@(gluon_wgmma)
        /*0008*/ 	.word	0x0000002a


	//----- nvinfo : EIATTR_FRAME_SIZE
	.align		4
.L_1:
        /*000c*/ 	.byte	0x04, 0x11
        /*000e*/ 	.short	(.L_3 - .L_2)
	.align		4
.L_2:
        /*0010*/ 	.word	index@(gluon_wgmma)
        /*0014*/ 	.word	0x00000000


	//----- nvinfo : EIATTR_MIN_STACK_SIZE
	.align		4
.L_3:
        /*0018*/ 	.byte	0x04, 0x12
        /*001a*/ 	.short	(.L_5 - .L_4)
	.align		4
.L_4:
        /*001c*/ 	.word	index@(gluon_wgmma)
        /*0020*/ 	.word	0x00000000
.L_5:


//--------------------- .nv.compat                --------------------------
	.section	.nv.compat,"",@"SHT_CUDA_COMPAT_INFO"
	.align	4
        /*0000*/ 	.byte	0x02, 0x09, 0x01, 0x00, 0x02, 0x02, 0x04, 0x00, 0x02, 0x05, 0x05, 0x00, 0x03, 0x07, 0x01, 0x01
        /*0010*/ 	.byte	0x02, 0x03, 0x03, 0x00, 0x02, 0x06, 0x01, 0x00, 0x04, 0x0b, 0x08, 0x00, 0x00, 0x00, 0x00, 0x00
        /*0020*/ 	.byte	0x00, 0x00, 0x00, 0x00


//--------------------- .nv.info.gluon_wgmma      --------------------------
	.section	.nv.info.gluon_wgmma,"",@"SHT_CUDA_INFO"
	.sectionflags	@""
	.align	4


	//----- nvinfo : EIATTR_CUDA_API_VERSION
	.align		4
        /*0000*/ 	.byte	0x04, 0x37
        /*0002*/ 	.short	(.L_7 - .L_6)
.L_6:
        /*0004*/ 	.word	0x00000082


	//----- nvinfo : EIATTR_KPARAM_INFO
	.align		4
.L_7:
        /*0008*/ 	.byte	0x04, 0x17
        /*000a*/ 	.short	(.L_9 - .L_8)
.L_8:
        /*000c*/ 	.word	0x00000000
        /*0010*/ 	.short	0x000a
        /*0012*/ 	.short	0x0048
        /*0014*/ 	.byte	0x00, 0xf4, 0x21, 0x00


	//----- nvinfo : EIATTR_KPARAM_INFO
	.align		4
.L_9:
        /*0018*/ 	.byte	0x04, 0x17
        /*001a*/ 	.short	(.L_11 - .L_10)
.L_10:
        /*001c*/ 	.word	0x00000000
        /*0020*/ 	.short	0x0009
        /*0022*/ 	.short	0x0040
        /*0024*/ 	.byte	0x00, 0xf4, 0x21, 0x00


	//----- nvinfo : EIATTR_KPARAM_INFO
	.align		4
.L_11:
        /*0028*/ 	.byte	0x04, 0x17
        /*002a*/ 	.short	(.L_13 - .L_12)
.L_12:
        /*002c*/ 	.word	0x00000000
        /*0030*/ 	.short	0x0008
        /*0032*/ 	.short	0x0038
        /*0034*/ 	.byte	0x00, 0xf0, 0x21, 0x00


	//----- nvinfo : EIATTR_KPARAM_INFO
	.align		4
.L_13:
        /*0038*/ 	.byte	0x04, 0x17
        /*003a*/ 	.short	(.L_15 - .L_14)
.L_14:
        /*003c*/ 	.word	0x00000000
        /*0040*/ 	.short	0x0007
        /*0042*/ 	.short	0x0030
        /*0044*/ 	.byte	0x00, 0xf0, 0x21, 0x00


	//----- nvinfo : EIATTR_KPARAM_INFO
	.align		4
.L_15:
        /*0048*/ 	.byte	0x04, 0x17
        /*004a*/ 	.short	(.L_17 - .L_16)
.L_16:
        /*004c*/ 	.word	0x00000000
        /*0050*/ 	.short	0x0006
        /*0052*/ 	.short	0x0028
        /*0054*/ 	.byte	0x00, 0xf0, 0x21, 0x00


	//----- nvinfo : EIATTR_KPARAM_INFO
	.align		4
.L_17:
        /*0058*/ 	.byte	0x04, 0x17
        /*005a*/ 	.short	(.L_19 - .L_18)
.L_18:
        /*005c*/ 	.word	0x00000000
        /*0060*/ 	.short	0x0005
        /*0062*/ 	.short	0x0020
        /*0064*/ 	.byte	0x00, 0xf0, 0x11, 0x00


	//----- nvinfo : EIATTR_KPARAM_INFO
	.align		4
.L_19:
        /*0068*/ 	.byte	0x04, 0x17
        /*006a*/ 	.short	(.L_21 - .L_20)
.L_20:
        /*006c*/ 	.word	0x00000000
        /*0070*/ 	.short	0x0004
        /*0072*/ 	.short	0x001c
        /*0074*/ 	.byte	0x00, 0xf0, 0x11, 0x00


	//----- nvinfo : EIATTR_KPARAM_INFO
	.align		4
.L_21:
        /*0078*/ 	.byte	0x04, 0x17
        /*007a*/ 	.short	(.L_23 - .L_22)
.L_22:
        /*007c*/ 	.word	0x00000000
        /*0080*/ 	.short	0x0003
        /*0082*/ 	.short	0x0018
        /*0084*/ 	.byte	0x00, 0xf0, 0x11, 0x00


	//----- nvinfo : EIATTR_KPARAM_INFO
	.align		4
.L_23:
        /*0088*/ 	.byte	0x04, 0x17
        /*008a*/ 	.short	(.L_25 - .L_24)
.L_24:
        /*008c*/ 	.word	0x00000000
        /*0090*/ 	.short	0x0002
        /*0092*/ 	.short	0x0010
        /*0094*/ 	.byte	0x00, 0xf4, 0x21, 0x00


	//----- nvinfo : EIATTR_KPARAM_INFO
	.align		4
.L_25:
        /*0098*/ 	.byte	0x04, 0x17
        /*009a*/ 	.short	(.L_27 - .L_26)
.L_26:
        /*009c*/ 	.word	0x00000000
        /*00a0*/ 	.short	0x0001
        /*00a2*/ 	.short	0x0008
        /*00a4*/ 	.byte	0x00, 0xf4, 0x21, 0x00


	//----- nvinfo : EIATTR_KPARAM_INFO
	.align		4
.L_27:
        /*00a8*/ 	.byte	0x04, 0x17
        /*00aa*/ 	.short	(.L_29 - .L_28)
.L_28:
        /*00ac*/ 	.word	0x00000000
        /*00b0*/ 	.short	0x0000
        /*00b2*/ 	.short	0x0000
        /*00b4*/ 	.byte	0x00, 0xf4, 0x21, 0x00


	//----- nvinfo : EIATTR_SPARSE_MMA_MASK
	.align		4
.L_29:
        /*00b8*/ 	.byte	0x03, 0x50
        /*00ba*/ 	.short	0x0000


	//----- nvinfo : EIATTR_MAXREG_COUNT
	.align		4
        /*00bc*/ 	.byte	0x03, 0x1b
        /*00be*/ 	.short	0x00ff


	//----- nvinfo : EIATTR_NUM_BARRIERS
	.align		4
        /*00c0*/ 	.byte	0x02, 0x4c
        /*00c2*/ 	.byte	0x01
	.zero		1


	//----- nvinfo : EIATTR_MERCURY_ISA_VERSION
	.align		4
        /*00c4*/ 	.byte	0x03, 0x5f
        /*00c6*/ 	.short	0x0101


	//----- nvinfo : EIATTR_INT_WARP_WIDE_INSTR_OFFSETS
	.align		4
        /*00c8*/ 	.byte	0x04, 0x31
        /*00ca*/ 	.short	(.L_31 - .L_30)


	//   ....[0]....
.L_30:
        /*00cc*/ 	.word	0x000012d0


	//   ....[1]....
        /*00d0*/ 	.word	0x000012f0


	//   ....[2]....
        /*00d4*/ 	.word	0x00001300


	//   ....[3]....
        /*00d8*/ 	.word	0x000013e0


	//   ....[4]....
        /*00dc*/ 	.word	0x00001640


	//   ....[5]....
        /*00e0*/ 	.word	0x00001650


	//   ....[6]....
        /*00e4*/ 	.word	0x000016d0


	//   ....[7]....
        /*00e8*/ 	.word	0x000016e0


	//   ....[8]....
        /*00ec*/ 	.word	0x00001b30


	//   ....[9]....
        /*00f0*/ 	.word	0x00001b40


	//----- nvinfo : EIATTR_COOP_GROUP_MASK_REGIDS
	.align		4
.L_31:
        /*00f4*/ 	.byte	0x04, 0x29
        /*00f6*/ 	.short	(.L_33 - .L_32)


	//   ....[0]....
.L_32:
        /*00f8*/ 	.word	0xffffffff


	//   ....[1]....
        /*00fc*/ 	.word	0xffffffff


	//   ....[2]....
        /*0100*/ 	.word	0xffffffff


	//----- nvinfo : EIATTR_COOP_GROUP_INSTR_OFFSETS
	.align		4
.L_33:
        /*0104*/ 	.byte	0x04, 0x28
        /*0106*/ 	.short	(.L_35 - .L_34)


	//   ....[0]....
.L_34:
        /*0108*/ 	.word	0x00000150


	//   ....[1]....
        /*010c*/ 	.word	0x00000720


	//   ....[2]....
        /*0110*/ 	.word	0x00000cd0


	//----- nvinfo : EIATTR_MBARRIER_INSTR_OFFSETS
	.align		4
.L_35:
        /*0114*/ 	.byte	0x04, 0x39
        /*0116*/ 	.short	(.L_37 - .L_36)


	//   ....[0]....
.L_36:
        /*0118*/ 	.word	0x00001410
        /*011c*/ 	.word	0x000000ff
        /*0120*/ 	.word	0x00006000
        /*0124*/ 	.short	0x0100
        /*0126*/ 	.byte	0x10
	.zero		1


	//   ....[1]....
        /*0128*/ 	.word	0x00001430
        /*012c*/ 	.word	0x000000ff
        /*0130*/ 	.word	0x00006008
        /*0134*/ 	.short	0x0100
        /*0136*/ 	.byte	0x10
	.zero		1


	//   ....[2]....
        /*0138*/ 	.word	0x00001460
        /*013c*/ 	.word	0x000000ff
        /*0140*/ 	.word	0x00006010
        /*0144*/ 	.short	0x0100
        /*0146*/ 	.byte	0x10
	.zero		1


	//   ....[3]....
        /*0148*/ 	.word	0x000017c0
        /*014c*/ 	.word	0x000000ff
        /*0150*/ 	.word	0x00006000
        /*0154*/ 	.short	0x010a
        /*0156*/ 	.byte	0x22
	.zero		1


	//   ....[4]....
        /*0158*/ 	.word	0x00001a70
        /*015c*/ 	.word	0x000000ff
        /*0160*/ 	.word	0x00006000
        /*0164*/ 	.short	0x0108
        /*0166*/ 	.byte	0x10
	.zero		1


	//   ....[5]....
        /*0168*/ 	.word	0x00001b10
        /*016c*/ 	.word	0x000000ff
        /*0170*/ 	.word	0x00006008
        /*0174*/ 	.short	0x0108
        /*0176*/ 	.byte	0x10
	.zero		1


	//   ....[6]....
        /*0178*/ 	.word	0x00001b70
        /*017c*/ 	.word	0x000000ff
        /*0180*/ 	.word	0x00006010
        /*0184*/ 	.short	0x0108
        /*0186*/ 	.byte	0x10
	.zero		1


	//   ....[7]....
        /*0188*/ 	.word	0x00001c20
        /*018c*/ 	.word	0x000000ff
        /*0190*/ 	.word	0x00006000
        /*0194*/ 	.short	0x010a
        /*0196*/ 	.byte	0x22
	.zero		1


	//----- nvinfo : EIATTR_NUM_MBARRIERS
	.align		4
.L_37:
        /*0198*/ 	.byte	0x03, 0x38
        /*019a*/ 	.short	0x0003


	//----- nvinfo : EIATTR_EXIT_INSTR_OFFSETS
	.align		4
        /*019c*/ 	.byte	0x04, 0x1c
        /*019e*/ 	.short	(.L_39 - .L_38)


	//   ....[0]....
.L_38:
        /*01a0*/ 	.word	0x00001c10


	//----- nvinfo : EIATTR_REQNTID
	.align		4
.L_39:
        /*01a4*/ 	.byte	0x04, 0x10
        /*01a6*/ 	.short	(.L_41 - .L_40)
.L_40:
        /*01a8*/ 	.word	0x00000100
        /*01ac*/ 	.word	0x00000001
        /*01b0*/ 	.word	0x00000001


	//----- nvinfo : EIATTR_CRS_STACK_SIZE
	.align		4
.L_41:
        /*01b4*/ 	.byte	0x04, 0x1e
        /*01b6*/ 	.short	(.L_43 - .L_42)
.L_42:
        /*01b8*/ 	.word	0x00000000


	//----- nvinfo : EIATTR_CBANK_PARAM_SIZE
	.align		4
.L_43:
        /*01bc*/ 	.byte	0x03, 0x19
        /*01be*/ 	.short	0x0050


	//----- nvinfo : EIATTR_PARAM_CBANK
	.align		4
        /*01c0*/ 	.byte	0x04, 0x0a
        /*01c2*/ 	.short	(.L_45 - .L_44)
	.align		4
.L_44:
        /*01c4*/ 	.word	index@(.nv.constant0.gluon_wgmma)
        /*01c8*/ 	.short	0x0210
        /*01ca*/ 	.short	0x0050


	//----- nvinfo : EIATTR_SW_WAR
	.align		4
.L_45:
        /*01cc*/ 	.byte	0x04, 0x36
        /*01ce*/ 	.short	(.L_47 - .L_46)
.L_46:
        /*01d0*/ 	.word	0x00000008
.L_47:


//--------------------- .nv.callgraph             --------------------------
	.section	.nv.callgraph,"",@"SHT_CUDA_CALLGRAPH"
	.align	4
	.sectionentsize	8
	.align		4
        /*0000*/ 	.word	0x00000000
	.align		4
        /*0004*/ 	.word	0xffffffff
	.align		4
        /*0008*/ 	.word	0x00000000
	.align		4
        /*000c*/ 	.word	0xfffffffe
	.align		4
        /*0010*/ 	.word	0x00000000
	.align		4
        /*0014*/ 	.word	0xfffffffd
	.align		4
        /*0018*/ 	.word	0x00000000
	.align		4
        /*001c*/ 	.word	0xfffffffc


//--------------------- .text.gluon_wgmma         --------------------------
	.section	.text.gluon_wgmma,"ax",@progbits
	.align	128
        .global         gluon_wgmma
        .type           gluon_wgmma,@function
        .size           gluon_wgmma,(.L_x_52 - gluon_wgmma)
        .other          gluon_wgmma,@"STO_CUDA_ENTRY STV_DEFAULT"
gluon_wgmma:
.text.gluon_wgmma:
[----:B------:R-:W-:Y:S01]  /*0000*/  LDC R1, c[0x0][0x28] ;  /* 0x00000a00ff017b82 */ /* 0x000fe20000000800 */
[----:B------:R-:W1:Y:S07]  /*0010*/  S2R R0, SR_TID.X ;  /* 0x0000000000007919 */ /* 0x000e6e0000002100 */
[----:B------:R-:W2:Y:S01]  /*0020*/  S2UR UR4, SR_CgaCtaId ;  /* 0x00000000000479c3 */ /* 0x000ea20000008800 */
[----:B------:R-:W-:Y:S01]  /*0030*/  UMOV UR16, 0x400 ;  /* 0x0000040000107882 */ /* 0x000fe20000000000 */
[----:B------:R-:W-:Y:S01]  /*0040*/  ULDC UR6, c[0x0][0xc] ;  /* 0x0000030000067ab9 */ /* 0x000fe20000000800 */
[----:B------:R-:W-:Y:S01]  /*0050*/  ULDC.64 UR28, c[0x0][0x250] ;  /* 0x00009400001c7ab9 */ /* 0x000fe20000000a00 */
[----:B------:R-:W-:Y:S04]  /*0060*/  BSSY B0, `(.L_x_0) ;  /* 0x000001f000007945 */ /* 0x000fe80003800000 */
[----:B------:R-:W3:Y:S08]  /*0070*/  LDC R2, c[0x0][0x228] ;  /* 0x00008a00ff027b82 */ /* 0x000ef00000000800 */
[----:B------:R-:W4:Y:S08]  /*0080*/  LDC R7, c[0x0][0x230] ;  /* 0x00008c00ff077b82 */ /* 0x000f300000000800 */
[----:B------:R-:W-:Y:S01]  /*0090*/  S2UR UR31, SR_CTAID.Y ;  /* 0x00000000001f79c3 */ /* 0x000fe20000002600 */
[----:B--2---:R-:W-:-:S03]  /*00a0*/  ULEA UR16, UR4, UR16, 0x18 ;  /* 0x0000001004107291 */ /* 0x004fc6000f8ec03f */
[----:B------:R-:W-:Y:S01]  /*00b0*/  ULDC UR4, c[0x0][0x10] ;  /* 0x0000040000047ab9 */ /* 0x000fe20000000800 */
[----:B-1----:R-:W-:-:S03]  /*00c0*/  LOP3.LUT R6, R0, 0xff, RZ, 0xc0, !PT ;  /* 0x000000ff00067812 */ /* 0x002fc600078ec0ff */
[----:B------:R-:W1:Y:S01]  /*00d0*/  S2UR UR5, SR_CTAID.Z ;  /* 0x00000000000579c3 */ /* 0x000e620000002700 */
[----:B---3--:R-:W-:Y:S01]  /*00e0*/  VIADD R2, R2, 0xffffffff ;  /* 0xffffffff02027836 */ /* 0x008fe20000000000 */
[C---:B------:R-:W-:Y:S02]  /*00f0*/  ISETP.GE.U32.AND P0, PT, R6.reuse, 0x20, PT ;  /* 0x000000200600780c */ /* 0x040fe40003f06070 */
[C---:B------:R-:W-:Y:S02]  /*0100*/  ISETP.NE.U32.AND P2, PT, R6.reuse, RZ, PT ;  /* 0x000000ff0600720c */ /* 0x040fe40003f45070 */
[----:B------:R-:W-:Y:S02]  /*0110*/  LEA R10, R6, UR16, 0x2 ;  /* 0x00000010060a7c11 */ /* 0x000fe4000f8e10ff */
[----:B------:R-:W2:Y:S01]  /*0120*/  S2UR UR32, SR_CTAID.X ;  /* 0x00000000002079c3 */ /* 0x000ea20000002500 */
[----:B----4-:R-:W-:-:S06]  /*0130*/  VIADD R11, R7, 0xffffffff ;  /* 0xffffffff070b7836 */ /* 0x010fcc0000000000 */
[----:B------:R3:W-:Y:S01]  /*0140*/  @!P0 STS [R10], RZ ;  /* 0x000000ff0a008388 */ /* 0x0007e20000000800 */
[----:B------:R-:W-:-:S03]  /*0150*/  NOP ;  /* 0x0000000000007918 */ /* 0x000fc60000000000 */
[----:B------:R3:W-:Y:S01]  /*0160*/  @!P2 STS [UR16+0x24], R2 ;  /* 0x00002402ff00a988 */ /* 0x0007e20008000810 */
[----:B-1----:R-:W-:-:S03]  /*0170*/  UIMAD UR4, UR5, UR4, UR31 ;  /* 0x00000004050472a4 */ /* 0x002fc6000f8e021f */
[----:B------:R3:W-:Y:S01]  /*0180*/  @!P2 STS [UR16+0x20], R11 ;  /* 0x0000200bff00a988 */ /* 0x0007e20008000810 */
[----:B--2---:R-:W-:-:S04]  /*0190*/  UIMAD UR4, UR4, UR6, UR32 ;  /* 0x00000006040472a4 */ /* 0x004fc8000f8e0220 */
[----:B------:R-:W-:-:S03]  /*01a0*/  UIMAD UR5, UR4, 0x180, URZ ;  /* 0x00000180040578a4 */ /* 0x000fc6000f8e023f */
[----:B------:R-:W-:Y:S01]  /*01b0*/  UMOV UR4, URZ ;  /* 0x0000003f00047c82 */ /* 0x000fe20008000000 */
[----:B------:R-:W-:-:S04]  /*01c0*/  UIADD3 UR24, UP0, UR5, UR28, URZ ;  /* 0x0000001c05187290 */ /* 0x000fc8000ff1e03f */
[----:B------:R-:W-:Y:S01]  /*01d0*/  ULEA.HI.X.SX32 UR25, UR5, UR29, 0x1, UP0 ;  /* 0x0000001d05197291 */ /* 0x000fe200080f0e3f */
[----:B---3--:R-:W-:Y:S11]  /*01e0*/  @P2 BRA `(.L_x_1) ;  /* 0x0000000000182947 */ /* 0x008ff60003800000 */
[----:B------:R-:W1:Y:S01]  /*01f0*/  LDS R3, [UR16+0x8] ;  /* 0x00000810ff037984 */ /* 0x000e620008000800 */
[----:B------:R-:W2:Y:S01]  /*0200*/  LDC.64 R8, c[0x0][0x210] ;  /* 0x00008400ff087b82 */ /* 0x000ea20000000a00 */
[----:B------:R-:W-:Y:S02]  /*0210*/  IMAD.MOV.U32 R4, RZ, RZ, 0x70 ;  /* 0x00000070ff047424 */ /* 0x000fe400078e00ff */
[----:B--2---:R2:W-:Y:S03]  /*0220*/  STS.64 [UR16], R8 ;  /* 0x00000008ff007988 */ /* 0x0045e60008000a10 */
[----:B-1----:R-:W-:-:S05]  /*0230*/  LOP3.LUT R3, R3, 0x10, R4, 0xd8, !PT ;  /* 0x0000001003037812 */ /* 0x002fca00078ed804 */
[----:B------:R2:W-:Y:S02]  /*0240*/  STS [UR16+0x8], R3 ;  /* 0x00000803ff007988 */ /* 0x0005e40008000810 */
.L_x_1:
[----:B------:R-:W-:Y:S05]  /*0250*/  BSYNC B0 ;  /* 0x0000000000007941 */ /* 0x000fea0003800000 */
.L_x_0:
[----:B------:R-:W-:Y:S04]  /*0260*/  BSSY B0, `(.L_x_2) ;  /* 0x000000a000007945 */ /* 0x000fe80003800000 */
[----:B------:R-:W-:Y:S05]  /*0270*/  @P2 BRA `(.L_x_3) ;  /* 0x0000000000202947 */ /* 0x000fea0003800000 */
[----:B--2---:R-:W1:Y:S01]  /*0280*/  LDS R3, [UR16+0x34] ;  /* 0x00003410ff037984 */ /* 0x004e620008000800 */
[----:B------:R-:W-:Y:S02]  /*0290*/  IMAD.MOV.U32 R4, RZ, RZ, 0x1f000000 ;  /* 0x1f000000ff047424 */ /* 0x000fe400078e00ff */
[----:B------:R-:W-:Y:S01]  /*02a0*/  @!P2 IMAD.MOV.U32 R5, RZ, RZ, 0x3f ;  /* 0x0000003fff05a424 */ /* 0x000fe200078e00ff */
[----:B------:R-:W2:Y:S02]  /*02b0*/  @!P2 LDS R8, [UR16+0x38] ;  /* 0x00003810ff08a984 */ /* 0x000ea40008000800 */
[----:B-1----:R-:W-:Y:S02]  /*02c0*/  LOP3.LUT R3, R3, 0xff000000, R4, 0xb8, !PT ;  /* 0xff00000003037812 */ /* 0x002fe400078eb804 */
[----:B--2---:R-:W-:-:S03]  /*02d0*/  @!P2 LOP3.LUT R4, R8, 0xff, R5, 0xb8, !PT ;  /* 0x000000ff0804a812 */ /* 0x004fc600078eb805 */
[----:B------:R1:W-:Y:S04]  /*02e0*/  STS [UR16+0x34], R3 ;  /* 0x00003403ff007988 */ /* 0x0003e80008000810 */
[----:B------:R1:W-:Y:S02]  /*02f0*/  @!P2 STS [UR16+0x38], R4 ;  /* 0x00003804ff00a988 */ /* 0x0003e40008000810 */
.L_x_3:
[----:B------:R-:W-:Y:S05]  /*0300*/  BSYNC B0 ;  /* 0x0000000000007941 */ /* 0x000fea0003800000 */
.L_x_2:
[----:B------:R-:W-:Y:S04]  /*0310*/  BSSY B0, `(.L_x_4) ;  /* 0x000000e000007945 */ /* 0x000fe80003800000 */
[----:B------:R-:W-:Y:S05]  /*0320*/  @P2 BRA `(.L_x_5) ;  /* 0x0000000000302947 */ /* 0x000fea0003800000 */
[----:B-1----:R-:W1:Y:S01]  /*0330*/  LDS R4, [UR16+0x34] ;  /* 0x00003410ff047984 */ /* 0x002e620008000800 */
[----:B------:R-:W3:Y:S03]  /*0340*/  LDC.64 R12, c[0x0][0x238] ;  /* 0x00008e00ff0c7b82 */ /* 0x000ee60000000a00 */
[----:B--2---:R-:W2:Y:S01]  /*0350*/  LDS R3, [UR16+0x1c] ;  /* 0x00001c10ff037984 */ /* 0x004ea20008000800 */
[C---:B---3--:R-:W-:Y:S01]  /*0360*/  SHF.L.U64.HI R8, R12.reuse, 0x1, R13 ;  /* 0x000000010c087819 */ /* 0x048fe2000001020d */
[----:B------:R-:W-:-:S03]  /*0370*/  IMAD.SHL.U32 R5, R12, 0x2, RZ ;  /* 0x000000020c057824 */ /* 0x000fc600078e00ff */
[--C-:B------:R-:W-:Y:S02]  /*0380*/  SHF.R.U32.HI R12, RZ, 0x4, R8.reuse ;  /* 0x00000004ff0c7819 */ /* 0x100fe40000011608 */
[----:B------:R-:W-:-:S05]  /*0390*/  SHF.R.U64 R5, R5, 0x4, R8 ;  /* 0x0000000405057819 */ /* 0x000fca0000001208 */
[----:B------:R3:W-:Y:S01]  /*03a0*/  STS [UR16+0xc], R5 ;  /* 0x00000c05ff007988 */ /* 0x0007e20008000810 */
[----:B-1----:R-:W-:Y:S02]  /*03b0*/  LOP3.LUT R4, R4, 0x7, RZ, 0xb8, !PT ;  /* 0x0000000704047812 */ /* 0x002fe400078eb8ff */
[----:B--2---:R-:W-:-:S03]  /*03c0*/  LOP3.LUT R3, R3, 0xf, R12, 0xb8, !PT ;  /* 0x0000000f03037812 */ /* 0x004fc600078eb80c */
[----:B------:R3:W-:Y:S04]  /*03d0*/  STS [UR16+0x34], R4 ;  /* 0x00003404ff007988 */ /* 0x0007e80008000810 */
[----:B------:R3:W-:Y:S02]  /*03e0*/  STS [UR16+0x1c], R3 ;  /* 0x00001c03ff007988 */ /* 0x0007e40008000810 */
.L_x_5:
[----:B------:R-:W-:Y:S05]  /*03f0*/  BSYNC B0 ;  /* 0x0000000000007941 */ /* 0x000fea0003800000 */
.L_x_4:
[----:B------:R-:W-:Y:S04]  /*0400*/  BSSY B1, `(.L_x_6) ;  /* 0x000001a000017945 */ /* 0x000fe80003800000 */
[----:B------:R-:W-:Y:S04]  /*0410*/  BSSY B0, `(.L_x_7) ;  /* 0x0000015000007945 */ /* 0x000fe80003800000 */
[----:B------:R-:W-:Y:S05]  /*0420*/  @P2 BRA `(.L_x_8) ;  /* 0x0000000000202947 */ /* 0x000fea0003800000 */
[----:B-123--:R-:W1:Y:S02]  /*0430*/  LDS R3, [UR16+0x34] ;  /* 0x00003410ff037984 */ /* 0x00ee640008000800 */
[----:B-1----:R-:W-:-:S05]  /*0440*/  LOP3.LUT R3, R3, 0x38, RZ, 0xb8, !PT ;  /* 0x0000003803037812 */ /* 0x002fca00078eb8ff */
[----:B------:R1:W-:Y:S01]  /*0450*/  STS [UR16+0x34], R3 ;  /* 0x00003403ff007988 */ /* 0x0003e20008000810 */
[----:B------:R-:W-:Y:S05]  /*0460*/  @P2 BRA `(.L_x_9) ;  /* 0x0000000000202947 */ /* 0x000fea0003800000 */
[----:B-1----:R-:W1:Y:S01]  /*0470*/  LDS R3, [UR16+0x8] ;  /* 0x00000810ff037984 */ /* 0x002e620008000800 */
[----:B------:R-:W-:-:S05]  /*0480*/  IMAD.MOV.U32 R4, RZ, RZ, 0x780 ;  /* 0x00000780ff047424 */ /* 0x000fca00078e00ff */
[----:B-1----:R-:W-:-:S05]  /*0490*/  LOP3.LUT R3, R3, 0x500, R4, 0xd8, !PT ;  /* 0x0000050003037812 */ /* 0x002fca00078ed804 */
[----:B------:R4:W-:Y:S02]  /*04a0*/  STS [UR16+0x8], R3 ;  /* 0x00000803ff007988 */ /* 0x0009e40008000810 */
.L_x_8:
[----:B------:R-:W-:Y:S05]  /*04b0*/  @P2 BRA `(.L_x_10) ;  /* 0x0000000000282947 */ /* 0x000fea0003800000 */
[----:B-1234-:R-:W1:Y:S02]  /*04c0*/  LDS R3, [UR16+0x8] ;  /* 0x00000810ff037984 */ /* 0x01ee640008000800 */
[----:B-1----:R-:W-:-:S05]  /*04d0*/  LOP3.LUT R3, R3, 0x1800, RZ, 0xb8, !PT ;  /* 0x0000180003037812 */ /* 0x002fca00078eb8ff */
[----:B------:R2:W-:Y:S02]  /*04e0*/  STS [UR16+0x8], R3 ;  /* 0x00000803ff007988 */ /* 0x0005e40008000810 */
.L_x_9:
[----:B------:R-:W-:Y:S05]  /*04f0*/  @P2 BREAK B0 ;  /* 0x0000000000002942 */ /* 0x000fea0003800000 */
[----:B------:R-:W-:Y:S05]  /*0500*/  @P2 BRA `(.L_x_11) ;  /* 0x0000000000242947 */ /* 0x000fea0003800000 */
[----:B------:R-:W3:Y:S01]  /*0510*/  LDS R4, [UR16+0x8] ;  /* 0x00000810ff047984 */ /* 0x000ee20008000800 */
[----:B-12---:R-:W-:-:S05]  /*0520*/  IMAD.MOV.U32 R3, RZ, RZ, 0x6000 ;  /* 0x00006000ff037424 */ /* 0x006fca00078e00ff */
[----:B---3--:R-:W-:-:S04]  /*0530*/  LOP3.LUT R3, R4, 0x4000, R3, 0xd8, !PT ;  /* 0x0000400004037812 */ /* 0x008fc800078ed803 */
[----:B------:R-:W-:-:S05]  /*0540*/  LOP3.LUT R3, R3, 0x400000, RZ, 0xb8, !PT ;  /* 0x0040000003037812 */ /* 0x000fca00078eb8ff */
[----:B------:R5:W-:Y:S02]  /*0550*/  STS [UR16+0x8], R3 ;  /* 0x00000803ff007988 */ /* 0x000be40008000810 */
.L_x_10:
[----:B------:R-:W-:Y:S05]  /*0560*/  BSYNC B0 ;  /* 0x0000000000007941 */ /* 0x000fea0003800000 */
.L_x_7:
[----:B-12345:R-:W1:Y:S02]  /*0570*/  @!P2 LDS R3, [UR16+0x8] ;  /* 0x00000810ff03a984 */ /* 0x03ee640008000800 */
[----:B-1----:R-:W-:-:S05]  /*0580*/  @!P2 LOP3.LUT R3, R3, 0x8000, RZ, 0xb8, !PT ;  /* 0x000080000303a812 */ /* 0x002fca00078eb8ff */
[----:B------:R3:W-:Y:S02]  /*0590*/  @!P2 STS [UR16+0x8], R3 ;  /* 0x00000803ff00a988 */ /* 0x0007e40008000810 */
.L_x_11:
[----:B------:R-:W-:Y:S05]  /*05a0*/  BSYNC B1 ;  /* 0x0000000000017941 */ /* 0x000fea0003800000 */
.L_x_6:
[----:B------:R-:W-:Y:S05]  /*05b0*/  WARPSYNC.ALL ;  /* 0x0000000000007948 */ /* 0x000fea0003800000 */
[----:B-123--:R-:W1:Y:S02]  /*05c0*/  LDC R3, c[0x0][0x22c] ;  /* 0x00008b00ff037b82 */ /* 0x00ee640000000800 */
[----:B-1----:R-:W-:Y:S01]  /*05d0*/  VIADD R3, R3, 0xffffffff ;  /* 0xffffffff03037836 */ /* 0x002fe20000000000 */
[----:B------:R-:W-:Y:S06]  /*05e0*/  @P0 BRA `(.L_x_12) ;  /* 0x0000000000280947 */ /* 0x000fec0003800000 */
[----:B------:R-:W1:Y:S01]  /*05f0*/  S2R R4, SR_LANEID ;  /* 0x0000000000047919 */ /* 0x000e620000000000 */
[----:B------:R-:W-:Y:S05]  /*0600*/  WARPSYNC.ALL ;  /* 0x0000000000007948 */ /* 0x000fea0003800000 */
[----:B-1----:R-:W-:-:S05]  /*0610*/  IMAD.SHL.U32 R8, R4, 0x4, RZ ;  /* 0x0000000404087824 */ /* 0x002fca00078e00ff */
[----:B------:R-:W1:Y:S01]  /*0620*/  LDS R9, [R8+UR16] ;  /* 0x0000001008097984 */ /* 0x000e620008000800 */
[----:B------:R-:W-:-:S05]  /*0630*/  IADD3 R4, P1, R8, UR24, RZ ;  /* 0x0000001808047c10 */ /* 0x000fca000ff3e0ff */
[----:B------:R-:W-:-:S05]  /*0640*/  IMAD.X R5, RZ, RZ, UR25, P1 ;  /* 0x00000019ff057e24 */ /* 0x000fca00088e06ff */
[----:B-1----:R1:W2:Y:S01]  /*0650*/  ATOMG.E.EXCH.STRONG.GPU PT, RZ, [R4], R9 ;  /* 0x0000000904ff73a8 */ /* 0x0022a200041ee100 */
[----:B------:R-:W-:-:S04]  /*0660*/  DEPBAR {5,4,3,2,1,0} ;  /* 0x0000003f0000791a */ /* 0x000fc80000000000 */
[----:B------:R1:W-:Y:S01]  /*0670*/  UTMACCTL.IV [UR24] ;  /* 0x00000000180079b9 */ /* 0x0003e20008000000 */
[----:B------:R-:W-:Y:S01]  /*0680*/  NOP ;  /* 0x0000000000007918 */ /* 0x000fe20000000000 */
.L_x_12:
[----:B------:R-:W-:Y:S05]  /*0690*/  @P0 BRA `(.L_x_13) ;  /* 0x00000000000c0947 */ /* 0x000fea0003800000 */
[----:B------:R0:W-:Y:S01]  /*06a0*/  UTMACMDFLUSH ;  /* 0x00000000000079b7 */ /* 0x0001e20000000000 */
[----:B------:R-:W-:Y:S05]  /*06b0*/  @P0 BRA `(.L_x_13) ;  /* 0x0000000000040947 */ /* 0x000fea0003800000 */
[----:B------:R-:W-:-:S04]  /*06c0*/  DEPBAR.LE SB0, 0x0 ;  /* 0x000080000000791a */ /* 0x000fc80000000000 */
.L_x_13:
[----:B------:R-:W-:Y:S05]  /*06d0*/  WARPSYNC.ALL ;  /* 0x0000000000007948 */ /* 0x000fea0003800000 */
[----:B--2---:R-:W-:Y:S06]  /*06e0*/  BAR.SYNC.DEFER_BLOCKING 0x0 ;  /* 0x0000000000007b1d */ /* 0x004fec0000010000 */
[----:B------:R-:W-:Y:S02]  /*06f0*/  BSSY B1, `(.L_x_14) ;  /* 0x000000b000017945 */ /* 0x000fe40003800000 */
[----:B------:R-:W-:Y:S06]  /*0700*/  BAR.SYNC.DEFER_BLOCKING 0x0 ;  /* 0x0000000000007b1d */ /* 0x000fec0000010000 */
[----:B------:R2:W-:Y:S01]  /*0710*/  @!P0 STS [R10], RZ ;  /* 0x000000ff0a008388 */ /* 0x0005e20000000800 */
[----:B------:R-:W-:Y:S01]  /*0720*/  NOP ;  /* 0x0000000000007918 */ /* 0x000fe20000000000 */
[----:B------:R-:W-:Y:S05]  /*0730*/  @P2 BRA `(.L_x_15) ;  /* 0x0000000000182947 */ /* 0x000fea0003800000 */
[----:B-1----:R-:W1:Y:S01]  /*0740*/  LDS R4, [UR16+0x8] ;  /* 0x00000810ff047984 */ /* 0x002e620008000800 */
[----:B------:R-:W3:Y:S01]  /*0750*/  LDC.64 R8, c[0x0][0x218] ;  /* 0x00008600ff087b82 */ /* 0x000ee20000000a00 */
[----:B------:R-:W-:Y:S02]  /*0760*/  IMAD.MOV.U32 R5, RZ, RZ, 0x70 ;  /* 0x00000070ff057424 */ /* 0x000fe400078e00ff */
[----:B---3--:R3:W-:Y:S03]  /*0770*/  STS.64 [UR16], R8 ;  /* 0x00000008ff007988 */ /* 0x0087e60008000a10 */
[----:B-1----:R-:W-:-:S05]  /*0780*/  LOP3.LUT R4, R4, 0x10, R5, 0xd8, !PT ;  /* 0x0000001004047812 */ /* 0x002fca00078ed805 */
[----:B------:R3:W-:Y:S02]  /*0790*/  STS [UR16+0x8], R4 ;  /* 0x00000804ff007988 */ /* 0x0007e40008000810 */
.L_x_15:
[----:B-1----:R-:W-:Y:S05]  /*07a0*/  BSYNC B1 ;  /* 0x0000000000017941 */ /* 0x002fea0003800000 */
.L_x_14:
[----:B------:R-:W-:Y:S04]  /*07b0*/  BSSY B1, `(.L_x_16) ;  /* 0x000000a000017945 */ /* 0x000fe80003800000 */
[----:B------:R-:W-:Y:S05]  /*07c0*/  @P2 BRA `(.L_x_17) ;  /* 0x0000000000202947 */ /* 0x000fea0003800000 */
[----:B---3--:R-:W1:Y:S01]  /*07d0*/  LDS R4, [UR16+0x34] ;  /* 0x00003410ff047984 */ /* 0x008e620008000800 */
[----:B------:R-:W-:Y:S02]  /*07e0*/  IMAD.MOV.U32 R5, RZ, RZ, 0x3f000000 ;  /* 0x3f000000ff057424 */ /* 0x000fe400078e00ff */
[----:B------:R-:W-:Y:S01]  /*07f0*/  @!P2 IMAD.MOV.U32 R8, RZ, RZ, 0x1f ;  /* 0x0000001fff08a424 */ /* 0x000fe200078e00ff */
[----:B------:R-:W3:Y:S02]  /*0800*/  @!P2 LDS R9, [UR16+0x38] ;  /* 0x00003810ff09a984 */ /* 0x000ee40008000800 */
[----:B-1----:R-:W-:Y:S02]  /*0810*/  LOP3.LUT R4, R4, 0xff000000, R5, 0xb8, !PT ;  /* 0xff00000004047812 */ /* 0x002fe400078eb805 */
[----:B---3--:R-:W-:-:S03]  /*0820*/  @!P2 LOP3.LUT R5, R9, 0xff, R8, 0xb8, !PT ;  /* 0x000000ff0905a812 */ /* 0x008fc600078eb808 */
[----:B------:R1:W-:Y:S04]  /*0830*/  STS [UR16+0x34], R4 ;  /* 0x00003404ff007988 */ /* 0x0003e80008000810 */
[----:B------:R1:W-:Y:S02]  /*0840*/  @!P2 STS [UR16+0x38], R5 ;  /* 0x00003805ff00a988 */ /* 0x0003e40008000810 */
.L_x_17:
[----:B------:R-:W-:Y:S05]  /*0850*/  BSYNC B1 ;  /* 0x0000000000017941 */ /* 0x000fea0003800000 */
.L_x_16:
[----:B------:R-:W-:Y:S04]  /*0860*/  BSSY B1, `(.L_x_18) ;  /* 0x0000004000017945 */ /* 0x000fe80003800000 */
[----:B------:R-:W-:Y:S05]  /*0870*/  @P2 BRA `(.L_x_19) ;  /* 0x0000000000082947 */ /* 0x000fea0003800000 */
[----:B------:R4:W-:Y:S04]  /*0880*/  STS [UR16+0x24], R11 ;  /* 0x0000240bff007988 */ /* 0x0009e80008000810 */
[----:B------:R4:W-:Y:S02]  /*0890*/  STS [UR16+0x20], R3 ;  /* 0x00002003ff007988 */ /* 0x0009e40008000810 */
.L_x_19:
[----:B------:R-:W-:Y:S05]  /*08a0*/  BSYNC B1 ;  /* 0x0000000000017941 */ /* 0x000fea0003800000 */
.L_x_18:
[----:B------:R-:W-:Y:S04]  /*08b0*/  BSSY B1, `(.L_x_20) ;  /* 0x000000e000017945 */ /* 0x000fe80003800000 */
[----:B------:R-:W-:Y:S05]  /*08c0*/  @P2 BRA `(.L_x_21) ;  /* 0x0000000000302947 */ /* 0x000fea0003800000 */
[----:B-1----:R-:W1:Y:S01]  /*08d0*/  LDS R5, [UR16+0x34] ;  /* 0x00003410ff057984 */ /* 0x002e620008000800 */
[----:B---3--:R-:W3:Y:S03]  /*08e0*/  LDC.64 R8, c[0x0][0x240] ;  /* 0x00009000ff087b82 */ /* 0x008ee60000000a00 */
[----:B------:R-:W5:Y:S01]  /*08f0*/  LDS R4, [UR16+0x1c] ;  /* 0x00001c10ff047984 */ /* 0x000f620008000800 */
[C---:B---3--:R-:W-:Y:S01]  /*0900*/  SHF.L.U64.HI R9, R8.reuse, 0x1, R9 ;  /* 0x0000000108097819 */ /* 0x048fe20000010209 */
[----:B------:R-:W-:-:S03]  /*0910*/  IMAD.SHL.U32 R8, R8, 0x2, RZ ;  /* 0x0000000208087824 */ /* 0x000fc600078e00ff */
[--C-:B----4-:R-:W-:Y:S02]  /*0920*/  SHF.R.U32.HI R11, RZ, 0x4, R9.reuse ;  /* 0x00000004ff0b7819 */ /* 0x110fe40000011609 */
[----:B------:R-:W-:-:S05]  /*0930*/  SHF.R.U64 R8, R8, 0x4, R9 ;  /* 0x0000000408087819 */ /* 0x000fca0000001209 */
[----:B------:R3:W-:Y:S01]  /*0940*/  STS [UR16+0xc], R8 ;  /* 0x00000c08ff007988 */ /* 0x0007e20008000810 */
[----:B-1----:R-:W-:Y:S02]  /*0950*/  LOP3.LUT R5, R5, 0x7, RZ, 0xb8, !PT ;  /* 0x0000000705057812 */ /* 0x002fe400078eb8ff */
[----:B-----5:R-:W-:-:S03]  /*0960*/  LOP3.LUT R4, R4, 0xf, R11, 0xb8, !PT ;  /* 0x0000000f04047812 */ /* 0x020fc600078eb80b */
[----:B------:R3:W-:Y:S04]  /*0970*/  STS [UR16+0x34], R5 ;  /* 0x00003405ff007988 */ /* 0x0007e80008000810 */
[----:B------:R3:W-:Y:S02]  /*0980*/  STS [UR16+0x1c], R4 ;  /* 0x00001c04ff007988 */ /* 0x0007e40008000810 */
.L_x_21:
[----:B------:R-:W-:Y:S05]  /*0990*/  BSYNC B1 ;  /* 0x0000000000017941 */ /* 0x000fea0003800000 */
.L_x_20:
[----:B------:R-:W-:Y:S04]  /*09a0*/  BSSY B2, `(.L_x_22) ;  /* 0x000001a000027945 */ /* 0x000fe80003800000 */
[----:B------:R-:W-:Y:S04]  /*09b0*/  BSSY B1, `(.L_x_23) ;  /* 0x0000015000017945 */ /* 0x000fe80003800000 */
[----:B------:R-:W-:Y:S05]  /*09c0*/  @P2 BRA `(.L_x_24) ;  /* 0x0000000000202947 */ /* 0x000fea0003800000 */
[----:B-1-3--:R-:W1:Y:S02]  /*09d0*/  LDS R4, [UR16+0x34] ;  /* 0x00003410ff047984 */ /* 0x00ae640008000800 */
[----:B-1----:R-:W-:-:S05]  /*09e0*/  LOP3.LUT R4, R4, 0x38, RZ, 0xb8, !PT ;  /* 0x0000003804047812 */ /* 0x002fca00078eb8ff */
[----:B------:R1:W-:Y:S01]  /*09f0*/  STS [UR16+0x34], R4 ;  /* 0x00003404ff007988 */ /* 0x0003e20008000810 */
[----:B------:R-:W-:Y:S05]  /*0a00*/  @P2 BRA `(.L_x_25) ;  /* 0x0000000000202947 */ /* 0x000fea0003800000 */
[----:B-1----:R-:W1:Y:S01]  /*0a10*/  LDS R4, [UR16+0x8] ;  /* 0x00000810ff047984 */ /* 0x002e620008000800 */
[----:B------:R-:W-:-:S05]  /*0a20*/  IMAD.MOV.U32 R5, RZ, RZ, 0x780 ;  /* 0x00000780ff057424 */ /* 0x000fca00078e00ff */
[----:B-1----:R-:W-:-:S05]  /*0a30*/  LOP3.LUT R4, R4, 0x500, R5, 0xd8, !PT ;  /* 0x0000050004047812 */ /* 0x002fca00078ed805 */
[----:B------:R5:W-:Y:S02]  /*0a40*/  STS [UR16+0x8], R4 ;  /* 0x00000804ff007988 */ /* 0x000be40008000810 */
.L_x_24:
[----:B------:R-:W-:Y:S05]  /*0a50*/  @P2 BRA `(.L_x_26) ;  /* 0x0000000000282947 */ /* 0x000fea0003800000 */
[----:B-1-3-5:R-:W1:Y:S02]  /*0a60*/  LDS R4, [UR16+0x8] ;  /* 0x00000810ff047984 */ /* 0x02ae640008000800 */
[----:B-1----:R-:W-:-:S05]  /*0a70*/  LOP3.LUT R4, R4, 0x1800, RZ, 0xb8, !PT ;  /* 0x0000180004047812 */ /* 0x002fca00078eb8ff */
[----:B------:R3:W-:Y:S02]  /*0a80*/  STS [UR16+0x8], R4 ;  /* 0x00000804ff007988 */ /* 0x0007e40008000810 */
.L_x_25:
[----:B------:R-:W-:Y:S05]  /*0a90*/  @P2 BREAK B1 ;  /* 0x0000000000012942 */ /* 0x000fea0003800000 */
[----:B------:R-:W-:Y:S05]  /*0aa0*/  @P2 BRA `(.L_x_27) ;  /* 0x0000000000242947 */ /* 0x000fea0003800000 */
[----:B-1-3--:R-:W1:Y:S01]  /*0ab0*/  LDS R4, [UR16+0x8] ;  /* 0x00000810ff047984 */ /* 0x00ae620008000800 */
[----:B------:R-:W-:-:S05]  /*0ac0*/  IMAD.MOV.U32 R5, RZ, RZ, 0x6000 ;  /* 0x00006000ff057424 */ /* 0x000fca00078e00ff */
[----:B-1----:R-:W-:-:S04]  /*0ad0*/  LOP3.LUT R4, R4, 0x6000, R5, 0xd8, !PT ;  /* 0x0000600004047812 */ /* 0x002fc800078ed805 */
[----:B------:R-:W-:-:S05]  /*0ae0*/  LOP3.LUT R4, R4, 0x400000, RZ, 0xb8, !PT ;  /* 0x0040000004047812 */ /* 0x000fca00078eb8ff */
[----:B------:R1:W-:Y:S02]  /*0af0*/  STS [UR16+0x8], R4 ;  /* 0x00000804ff007988 */ /* 0x0003e40008000810 */
.L_x_26:
[----:B------:R-:W-:Y:S05]  /*0b00*/  BSYNC B1 ;  /* 0x0000000000017941 */ /* 0x000fea0003800000 */
.L_x_23:
[----:B-1-3-5:R-:W1:Y:S02]  /*0b10*/  @!P2 LDS R4, [UR16+0x8] ;  /* 0x00000810ff04a984 */ /* 0x02ae640008000800 */
[----:B-1----:R-:W-:-:S05]  /*0b20*/  @!P2 LOP3.LUT R4, R4, 0x8000, RZ, 0xb8, !PT ;  /* 0x000080000404a812 */ /* 0x002fca00078eb8ff */
[----:B------:R5:W-:Y:S02]  /*0b30*/  @!P2 STS [UR16+0x8], R4 ;  /* 0x00000804ff00a988 */ /* 0x000be40008000810 */
.L_x_27:
[----:B------:R-:W-:Y:S05]  /*0b40*/  BSYNC B2 ;  /* 0x0000000000027941 */ /* 0x000fea0003800000 */
.L_x_22:
[----:B------:R-:W-:Y:S05]  /*0b50*/  WARPSYNC.ALL ;  /* 0x0000000000007948 */ /* 0x000fea0003800000 */
[----:B------:R-:W-:-:S04]  /*0b60*/  UIADD3 UR27, UR5, 0x80, URZ ;  /* 0x00000080051b7890 */ /* 0x000fc8000fffe03f */
[----:B------:R-:W-:-:S04]  /*0b70*/  UIADD3 UR26, UP0, UR27, UR28, URZ ;  /* 0x0000001c1b1a7290 */ /* 0x000fc8000ff1e03f */
[----:B------:R-:W-:Y:S01]  /*0b80*/  ULEA.HI.X.SX32 UR27, UR27, UR29, 0x1, UP0 ;  /* 0x0000001d1b1b7291 */ /* 0x000fe200080f0e3f */
[----:B------:R-:W-:Y:S11]  /*0b90*/  @P0 BRA `(.L_x_28) ;  /* 0x0000000000280947 */ /* 0x000ff60003800000 */
[----:B-1-3-5:R-:W1:Y:S01]  /*0ba0*/  S2R R4, SR_LANEID ;  /* 0x0000000000047919 */ /* 0x02ae620000000000 */
[----:B------:R-:W-:Y:S05]  /*0bb0*/  WARPSYNC.ALL ;  /* 0x0000000000007948 */ /* 0x000fea0003800000 */
[----:B-1----:R-:W-:-:S05]  /*0bc0*/  IMAD.SHL.U32 R8, R4, 0x4, RZ ;  /* 0x0000000404087824 */ /* 0x002fca00078e00ff */
[----:B------:R-:W1:Y:S01]  /*0bd0*/  LDS R9, [R8+UR16] ;  /* 0x0000001008097984 */ /* 0x000e620008000800 */
[----:B------:R-:W-:-:S05]  /*0be0*/  IADD3 R4, P1, R8, UR26, RZ ;  /* 0x0000001a08047c10 */ /* 0x000fca000ff3e0ff */
[----:B------:R-:W-:-:S05]  /*0bf0*/  IMAD.X R5, RZ, RZ, UR27, P1 ;  /* 0x0000001bff057e24 */ /* 0x000fca00088e06ff */
[----:B-1----:R1:W3:Y:S01]  /*0c00*/  ATOMG.E.EXCH.STRONG.GPU PT, RZ, [R4], R9 ;  /* 0x0000000904ff73a8 */ /* 0x0022e200041ee100 */
[----:B------:R-:W-:-:S04]  /*0c10*/  DEPBAR {5,4,3,2,1,0} ;  /* 0x0000003f0000791a */ /* 0x000fc80000000000 */
[----:B------:R1:W-:Y:S01]  /*0c20*/  UTMACCTL.IV [UR26] ;  /* 0x000000001a0079b9 */ /* 0x0003e20008000000 */
[----:B------:R-:W-:Y:S01]  /*0c30*/  NOP ;  /* 0x0000000000007918 */ /* 0x000fe20000000000 */
.L_x_28:
[----:B------:R-:W-:Y:S05]  /*0c40*/  @P0 BRA `(.L_x_29) ;  /* 0x00000000000c0947 */ /* 0x000fea0003800000 */
[----:B------:R0:W-:Y:S01]  /*0c50*/  UTMACMDFLUSH ;  /* 0x00000000000079b7 */ /* 0x0001e20000000000 */
[----:B------:R-:W-:Y:S05]  /*0c60*/  @P0 BRA `(.L_x_29) ;  /* 0x0000000000040947 */ /* 0x000fea0003800000 */
[----:B------:R-:W-:-:S04]  /*0c70*/  DEPBAR.LE SB0, 0x0 ;  /* 0x000080000000791a */ /* 0x000fc80000000000 */
.L_x_29:
[----:B------:R-:W-:Y:S05]  /*0c80*/  WARPSYNC.ALL ;  /* 0x0000000000007948 */ /* 0x000fea0003800000 */
[----:B---3--:R-:W-:Y:S06]  /*0c90*/  BAR.SYNC.DEFER_BLOCKING 0x0 ;  /* 0x0000000000007b1d */ /* 0x008fec0000010000 */
[----:B------:R-:W-:Y:S02]  /*0ca0*/  BSSY B2, `(.L_x_30) ;  /* 0x000000b000027945 */ /* 0x000fe40003800000 */
[----:B------:R-:W-:Y:S06]  /*0cb0*/  BAR.SYNC.DEFER_BLOCKING 0x0 ;  /* 0x0000000000007b1d */ /* 0x000fec0000010000 */
[----:B------:R3:W-:Y:S01]  /*0cc0*/  @!P0 STS [R10], RZ ;  /* 0x000000ff0a008388 */ /* 0x0007e20000000800 */
[----:B------:R-:W-:Y:S01]  /*0cd0*/  NOP ;  /* 0x0000000000007918 */ /* 0x000fe20000000000 */
[----:B------:R-:W-:Y:S05]  /*0ce0*/  @P2 BRA `(.L_x_31) ;  /* 0x0000000000182947 */ /* 0x000fea0003800000 */
[----:B-1---5:R-:W1:Y:S01]  /*0cf0*/  LDS R4, [UR16+0x8] ;  /* 0x00000810ff047984 */ /* 0x022e620008000800 */
[----:B------:R-:W5:Y:S01]  /*0d00*/  LDC.64 R8, c[0x0][0x220] ;  /* 0x00008800ff087b82 */ /* 0x000f620000000a00 */
[----:B------:R-:W-:Y:S02]  /*0d10*/  IMAD.MOV.U32 R5, RZ, RZ, 0x70 ;  /* 0x00000070ff057424 */ /* 0x000fe400078e00ff */
[----:B-----5:R5:W-:Y:S03]  /*0d20*/  STS.64 [UR16], R8 ;  /* 0x00000008ff007988 */ /* 0x020be60008000a10 */
[----:B-1----:R-:W-:-:S05]  /*0d30*/  LOP3.LUT R4, R4, 0x10, R5, 0xd8, !PT ;  /* 0x0000001004047812 */ /* 0x002fca00078ed805 */
[----:B------:R5:W-:Y:S02]  /*0d40*/  STS [UR16+0x8], R4 ;  /* 0x00000804ff007988 */ /* 0x000be40008000810 */
.L_x_31:
[----:B-1----:R-:W-:Y:S05]  /*0d50*/  BSYNC B2 ;  /* 0x0000000000027941 */ /* 0x002fea0003800000 */
.L_x_30:
[----:B------:R-:W-:Y:S04]  /*0d60*/  BSSY B3, `(.L_x_32) ;  /* 0x0000011000037945 */ /* 0x000fe80003800000 */
[----:B------:R-:W-:Y:S04]  /*0d70*/  BSSY B2, `(.L_x_33) ;  /* 0x000000e000027945 */ /* 0x000fe80003800000 */
[----:B------:R-:W-:Y:S05]  /*0d80*/  @P2 BRA `(.L_x_34) ;  /* 0x0000000000242947 */ /* 0x000fea0003800000 */
[----:B-----5:R-:W1:Y:S01]  /*0d90*/  LDS R4, [UR16+0x34] ;  /* 0x00003410ff047984 */ /* 0x020e620008000800 */
[----:B------:R-:W-:-:S05]  /*0da0*/  IMAD.MOV.U32 R5, RZ, RZ, 0x3f000000 ;  /* 0x3f000000ff057424 */ /* 0x000fca00078e00ff */
[----:B-1----:R-:W-:-:S05]  /*0db0*/  LOP3.LUT R4, R4, 0xff000000, R5, 0xb8, !PT ;  /* 0xff00000004047812 */ /* 0x002fca00078eb805 */
[----:B------:R1:W-:Y:S01]  /*0dc0*/  STS [UR16+0x34], R4 ;  /* 0x00003404ff007988 */ /* 0x0003e20008000810 */
[----:B------:R-:W-:Y:S05]  /*0dd0*/  @P2 BRA `(.L_x_35) ;  /* 0x00000000001c2947 */ /* 0x000fea0003800000 */
[----:B-1----:R-:W1:Y:S01]  /*0de0*/  LDS R4, [UR16+0x38] ;  /* 0x00003810ff047984 */ /* 0x002e620008000800 */
[----:B------:R-:W-:-:S05]  /*0df0*/  IMAD.MOV.U32 R5, RZ, RZ, 0x3f ;  /* 0x0000003fff057424 */ /* 0x000fca00078e00ff */
[----:B-1----:R-:W-:-:S05]  /*0e00*/  LOP3.LUT R4, R4, 0xff, R5, 0xb8, !PT ;  /* 0x000000ff04047812 */ /* 0x002fca00078eb805 */
[----:B------:R1:W-:Y:S02]  /*0e10*/  STS [UR16+0x38], R4 ;  /* 0x00003804ff007988 */ /* 0x0003e40008000810 */
.L_x_34:
[----:B------:R-:W-:Y:S05]  /*0e20*/  @P2 BREAK B2 ;  /* 0x0000000000022942 */ /* 0x000fea0003800000 */
[----:B------:R-:W-:Y:S05]  /*0e30*/  @P2 BRA `(.L_x_36) ;  /* 0x00000000000c2947 */ /* 0x000fea0003800000 */
[----:B------:R1:W-:Y:S02]  /*0e40*/  STS [UR16+0x20], R3 ;  /* 0x00002003ff007988 */ /* 0x0003e40008000810 */
.L_x_35:
[----:B------:R-:W-:Y:S05]  /*0e50*/  BSYNC B2 ;  /* 0x0000000000027941 */ /* 0x000fea0003800000 */
.L_x_33:
[----:B------:R1:W-:Y:S02]  /*0e60*/  @!P2 STS [UR16+0x24], R2 ;  /* 0x00002402ff00a988 */ /* 0x0003e40008000810 */
.L_x_36:
[----:B------:R-:W-:Y:S05]  /*0e70*/  BSYNC B3 ;  /* 0x0000000000037941 */ /* 0x000fea0003800000 */
.L_x_32:
[----:B------:R-:W-:Y:S05]  /*0e80*/  WARPSYNC.ALL ;  /* 0x0000000000007948 */ /* 0x000fea0003800000 */
[----:B------:R-:W-:Y:S04]  /*0e90*/  BSSY B3, `(.L_x_37) ;  /* 0x000000e000037945 */ /* 0x000fe80003800000 */
[----:B------:R-:W-:Y:S05]  /*0ea0*/  @P2 BRA `(.L_x_38) ;  /* 0x0000000000302947 */ /* 0x000fea0003800000 */
[----:B-1--4-:R-:W1:Y:S01]  /*0eb0*/  LDS R3, [UR16+0x34] ;  /* 0x00003410ff037984 */ /* 0x012e620008000800 */
[----:B-----5:R-:W4:Y:S03]  /*0ec0*/  LDC.64 R4, c[0x0][0x248] ;  /* 0x00009200ff047b82 */ /* 0x020f260000000a00 */
[----:B------:R-:W5:Y:S01]  /*0ed0*/  LDS R2, [UR16+0x1c] ;  /* 0x00001c10ff027984 */ /* 0x000f620008000800 */
[C---:B----4-:R-:W-:Y:S01]  /*0ee0*/  SHF.L.U64.HI R5, R4.reuse, 0x1, R5 ;  /* 0x0000000104057819 */ /* 0x050fe20000010205 */
[----:B------:R-:W-:-:S03]  /*0ef0*/  IMAD.SHL.U32 R4, R4, 0x2, RZ ;  /* 0x0000000204047824 */ /* 0x000fc600078e00ff */
[--C-:B------:R-:W-:Y:S02]  /*0f00*/  SHF.R.U32.HI R9, RZ, 0x4, R5.reuse ;  /* 0x00000004ff097819 */ /* 0x100fe40000011605 */
[----:B------:R-:W-:-:S05]  /*0f10*/  SHF.R.U64 R4, R4, 0x4, R5 ;  /* 0x0000000404047819 */ /* 0x000fca0000001205 */
[----:B------:R4:W-:Y:S01]  /*0f20*/  STS [UR16+0xc], R4 ;  /* 0x00000c04ff007988 */ /* 0x0009e20008000810 */
[----:B-1----:R-:W-:Y:S02]  /*0f30*/  LOP3.LUT R3, R3, 0x7, RZ, 0xb8, !PT ;  /* 0x0000000703037812 */ /* 0x002fe400078eb8ff */
[----:B-----5:R-:W-:-:S03]  /*0f40*/  LOP3.LUT R2, R2, 0xf, R9, 0xb8, !PT ;  /* 0x0000000f02027812 */ /* 0x020fc600078eb809 */
[----:B------:R4:W-:Y:S04]  /*0f50*/  STS [UR16+0x34], R3 ;  /* 0x00003403ff007988 */ /* 0x0009e80008000810 */
[----:B------:R4:W-:Y:S02]  /*0f60*/  STS [UR16+0x1c], R2 ;  /* 0x00001c02ff007988 */ /* 0x0009e40008000810 */
.L_x_38:
[----:B------:R-:W-:Y:S05]  /*0f70*/  BSYNC B3 ;  /* 0x0000000000037941 */ /* 0x000fea0003800000 */
.L_x_37:
[----:B------:R-:W-:Y:S04]  /*0f80*/  BSSY B3, `(.L_x_39) ;  /* 0x000001a000037945 */ /* 0x000fe80003800000 */
[----:B------:R-:W-:Y:S04]  /*0f90*/  BSSY B4, `(.L_x_40) ;  /* 0x0000015000047945 */ /* 0x000fe80003800000 */
[----:B------:R-:W-:Y:S05]  /*0fa0*/  @P2 BRA `(.L_x_41) ;  /* 0x0000000000202947 */ /* 0x000fea0003800000 */
[----:B-1--4-:R-:W1:Y:S02]  /*0fb0*/  LDS R2, [UR16+0x34] ;  /* 0x00003410ff027984 */ /* 0x012e640008000800 */
[----:B-1----:R-:W-:-:S05]  /*0fc0*/  LOP3.LUT R2, R2, 0x38, RZ, 0xb8, !PT ;  /* 0x0000003802027812 */ /* 0x002fca00078eb8ff */
[----:B------:R1:W-:Y:S01]  /*0fd0*/  STS [UR16+0x34], R2 ;  /* 0x00003402ff007988 */ /* 0x0003e20008000810 */
[----:B------:R-:W-:Y:S05]  /*0fe0*/  @P2 BRA `(.L_x_42) ;  /* 0x0000000000202947 */ /* 0x000fea0003800000 */
[----:B-1----:R-:W1:Y:S01]  /*0ff0*/  LDS R2, [UR16+0x8] ;  /* 0x00000810ff027984 */ /* 0x002e620008000800 */
[----:B------:R-:W-:-:S05]  /*1000*/  IMAD.MOV.U32 R3, RZ, RZ, 0x780 ;  /* 0x00000780ff037424 */ /* 0x000fca00078e00ff */
[----:B-1----:R-:W-:-:S05]  /*1010*/  LOP3.LUT R2, R2, 0x500, R3, 0xd8, !PT ;  /* 0x0000050002027812 */ /* 0x002fca00078ed803 */
[----:B------:R1:W-:Y:S02]  /*1020*/  STS [UR16+0x8], R2 ;  /* 0x00000802ff007988 */ /* 0x0003e40008000810 */
.L_x_41:
[----:B------:R-:W-:Y:S05]  /*1030*/  @P2 BRA `(.L_x_43) ;  /* 0x0000000000282947 */ /* 0x000fea0003800000 */
[----:B-1--4-:R-:W1:Y:S02]  /*1040*/  LDS R2, [UR16+0x8] ;  /* 0x00000810ff027984 */ /* 0x012e640008000800 */
[----:B-1----:R-:W-:-:S05]  /*1050*/  LOP3.LUT R2, R2, 0x1800, RZ, 0xb8, !PT ;  /* 0x0000180002027812 */ /* 0x002fca00078eb8ff */
[----:B------:R4:W-:Y:S02]  /*1060*/  STS [UR16+0x8], R2 ;  /* 0x00000802ff007988 */ /* 0x0009e40008000810 */
.L_x_42:
[----:B------:R-:W-:Y:S05]  /*1070*/  @P2 BREAK B4 ;  /* 0x0000000000042942 */ /* 0x000fea0003800000 */
[----:B------:R-:W-:Y:S05]  /*1080*/  @P2 BRA `(.L_x_44) ;  /* 0x0000000000242947 */ /* 0x000fea0003800000 */
[----:B-1--4-:R-:W1:Y:S01]  /*1090*/  LDS R2, [UR16+0x8] ;  /* 0x00000810ff027984 */ /* 0x012e620008000800 */
[----:B------:R-:W-:-:S05]  /*10a0*/  IMAD.MOV.U32 R3, RZ, RZ, 0x6000 ;  /* 0x00006000ff037424 */ /* 0x000fca00078e00ff */
[----:B-1----:R-:W-:-:S04]  /*10b0*/  LOP3.LUT R2, R2, 0x6000, R3, 0xd8, !PT ;  /* 0x0000600002027812 */ /* 0x002fc800078ed803 */
[----:B------:R-:W-:-:S05]  /*10c0*/  LOP3.LUT R2, R2, 0x400000, RZ, 0xb8, !PT ;  /* 0x0040000002027812 */ /* 0x000fca00078eb8ff */
[----:B------:R1:W-:Y:S02]  /*10d0*/  STS [UR16+0x8], R2 ;  /* 0x00000802ff007988 */ /* 0x0003e40008000810 */
.L_x_43:
[----:B------:R-:W-:Y:S05]  /*10e0*/  BSYNC B4 ;  /* 0x0000000000047941 */ /* 0x000fea0003800000 */
.L_x_40:
[----:B-1--4-:R-:W1:Y:S02]  /*10f0*/  @!P2 LDS R2, [UR16+0x8] ;  /* 0x00000810ff02a984 */ /* 0x012e640008000800 */
[----:B-1----:R-:W-:-:S05]  /*1100*/  @!P2 LOP3.LUT R2, R2, 0x8000, RZ, 0xb8, !PT ;  /* 0x000080000202a812 */ /* 0x002fca00078eb8ff */
[----:B------:R1:W-:Y:S02]  /*1110*/  @!P2 STS [UR16+0x8], R2 ;  /* 0x00000802ff00a988 */ /* 0x0003e40008000810 */
.L_x_44:
[----:B------:R-:W-:Y:S05]  /*1120*/  BSYNC B3 ;  /* 0x0000000000037941 */ /* 0x000fea0003800000 */
.L_x_39:
[----:B------:R-:W-:Y:S05]  /*1130*/  WARPSYNC.ALL ;  /* 0x0000000000007948 */ /* 0x000fea0003800000 */
[----:B------:R-:W-:-:S04]  /*1140*/  UIADD3 UR5, UR5, 0x100, URZ ;  /* 0x0000010005057890 */ /* 0x000fc8000fffe03f */
[----:B------:R-:W-:-:S04]  /*1150*/  UIADD3 UR28, UP0, UR5, UR28, URZ ;  /* 0x0000001c051c7290 */ /* 0x000fc8000ff1e03f */
[----:B------:R-:W-:Y:S01]  /*1160*/  ULEA.HI.X.SX32 UR29, UR5, UR29, 0x1, UP0 ;  /* 0x0000001d051d7291 */ /* 0x000fe200080f0e3f */
[----:B------:R-:W-:Y:S11]  /*1170*/  @P0 BRA `(.L_x_45) ;  /* 0x0000000000280947 */ /* 0x000ff60003800000 */
[----:B-1--4-:R-:W5:Y:S01]  /*1180*/  S2R R2, SR_LANEID ;  /* 0x0000000000027919 */ /* 0x012f620000000000 */
[----:B------:R-:W-:Y:S05]  /*1190*/  WARPSYNC.ALL ;  /* 0x0000000000007948 */ /* 0x000fea0003800000 */
[----:B-----5:R-:W-:-:S05]  /*11a0*/  IMAD.SHL.U32 R4, R2, 0x4, RZ ;  /* 0x0000000402047824 */ /* 0x020fca00078e00ff */
[----:B------:R-:W1:Y:S01]  /*11b0*/  LDS R5, [R4+UR16] ;  /* 0x0000001004057984 */ /* 0x000e620008000800 */
[----:B------:R-:W-:-:S05]  /*11c0*/  IADD3 R2, P1, R4, UR28, RZ ;  /* 0x0000001c04027c10 */ /* 0x000fca000ff3e0ff */
[----:B------:R-:W-:-:S05]  /*11d0*/  IMAD.X R3, RZ, RZ, UR29, P1 ;  /* 0x0000001dff037e24 */ /* 0x000fca00088e06ff */
[----:B-1----:R1:W4:Y:S01]  /*11e0*/  ATOMG.E.EXCH.STRONG.GPU PT, RZ, [R2], R5 ;  /* 0x0000000502ff73a8 */ /* 0x00232200041ee100 */
[----:B------:R-:W-:-:S04]  /*11f0*/  DEPBAR {5,4,3,2,1,0} ;  /* 0x0000003f0000791a */ /* 0x000fc80000000000 */
[----:B------:R1:W-:Y:S01]  /*1200*/  UTMACCTL.IV [UR28] ;  /* 0x000000001c0079b9 */ /* 0x0003e20008000000 */
[----:B------:R-:W-:Y:S01]  /*1210*/  NOP ;  /* 0x0000000000007918 */ /* 0x000fe20000000000 */
.L_x_45:
[----:B------:R-:W-:Y:S05]  /*1220*/  @P0 BRA `(.L_x_46) ;  /* 0x00000000000c0947 */ /* 0x000fea0003800000 */
[----:B------:R0:W-:Y:S01]  /*1230*/  UTMACMDFLUSH ;  /* 0x00000000000079b7 */ /* 0x0001e20000000000 */
[----:B------:R-:W-:Y:S05]  /*1240*/  @P0 BRA `(.L_x_46) ;  /* 0x0000000000040947 */ /* 0x000fea0003800000 */
[----:B------:R-:W-:-:S04]  /*1250*/  DEPBAR.LE SB0, 0x0 ;  /* 0x000080000000791a */ /* 0x000fc80000000000 */
.L_x_46:
[----:B------:R-:W-:Y:S05]  /*1260*/  WARPSYNC.ALL ;  /* 0x0000000000007948 */ /* 0x000fea0003800000 */
[----:B----4-:R-:W-:Y:S01]  /*1270*/  BAR.SYNC.DEFER_BLOCKING 0x0 ;  /* 0x0000000000007b1d */ /* 0x010fe20000010000 */
[----:B------:R-:W-:Y:S01]  /*1280*/  ISETP.GE.AND P0, PT, R7, 0x1, PT ;  /* 0x000000010700780c */ /* 0x000fe20003f06270 */
[----:B------:R-:W-:Y:S01]  /*1290*/  USHF.L.U32 UR14, UR31, 0x6, URZ ;  /* 0x000000061f0e7899 */ /* 0x000fe2000800063f */
[----:B------:R-:W-:Y:S02]  /*12a0*/  CS2R R24, SRZ ;  /* 0x0000000000187805 */ /* 0x000fe4000001ff00 */
[----:B------:R-:W-:-:S02]  /*12b0*/  CS2R R26, SRZ ;  /* 0x00000000001a7805 */ /* 0x000fc4000001ff00 */
[----:B------:R-:W-:Y:S01]  /*12c0*/  CS2R R28, SRZ ;  /* 0x00000000001c7805 */ /* 0x000fe2000001ff00 */
[----:B------:R-:W-:Y:S01]  /*12d0*/  VOTEU.ALL UP0, P2 ;  /* 0x00000000003f7886 */ /* 0x000fe20001000000 */
[----:B------:R-:W-:Y:S01]  /*12e0*/  UMOV UR6, 0x1 ;  /* 0x0000000100067882 */ /* 0x000fe20000000000 */
[----:B------:R-:W-:Y:S01]  /*12f0*/  VOTEU.ALL UP1, P2 ;  /* 0x00000000003f7886 */ /* 0x000fe20001020000 */
[----:B------:R-:W-:Y:S01]  /*1300*/  VOTEU.ALL UP2, P2 ;  /* 0x00000000003f7886 */ /* 0x000fe20001040000 */
[----:B------:R-:W-:Y:S01]  /*1310*/  CS2R R30, SRZ ;  /* 0x00000000001e7805 */ /* 0x000fe2000001ff00 */
[----:B------:R-:W-:-:S04]  /*1320*/  @!UP0 UIADD3 UR8, -UR6, 0x100000, URZ ;  /* 0x0010000006088890 */ /* 0x000fc8000fffe13f */
[----:B------:R-:W-:Y:S02]  /*1330*/  @!UP0 USHF.L.U32 UR9, UR8, 0xb, URZ ;  /* 0x0000000b08098899 */ /* 0x000fe4000800063f */
[----:B------:R-:W-:Y:S01]  /*1340*/  @!UP0 USHF.L.U32 UR8, UR8, 0x1, URZ ;  /* 0x0000000108088899 */ /* 0x000fe2000800063f */
        /* <DEDUP_REMOVED lines=9> */
[----:B------:R-:W-:Y:S01]  /*13e0*/  VOTEU.ALL UP0, P2 ;  /* 0x00000000003f7886 */ /* 0x000fe20001000000 */
[----:B------:R-:W-:Y:S01]  /*13f0*/  CS2R R38, SRZ ;  /* 0x0000000000267805 */ /* 0x000fe2000001ff00 */
[----:B------:R-:W4:Y:S03]  /*1400*/  FENCE.VIEW.ASYNC.S ;  /* 0x00000000000073c6 */ /* 0x000f260000000000 */
[----:B----4-:R-:W4:Y:S02]  /*1410*/  @!UP0 SYNCS.EXCH.64 URZ, [UR16+0x6000], UR8 ;  /* 0x00600008103f85b2 */ /* 0x010f240008000100 */
[----:B----4-:R-:W-:Y:S06]  /*1420*/  BAR.SYNC.DEFER_BLOCKING 0x0 ;  /* 0x0000000000007b1d */ /* 0x010fec0000010000 */
[----:B------:R4:W2:Y:S02]  /*1430*/  @!UP1 SYNCS.EXCH.64 URZ, [UR16+0x6008], UR10 ;  /* 0x0060080a103f95b2 */ /* 0x0008a40008000100 */
[----:B--2---:R-:W-:Y:S01]  /*1440*/  BAR.SYNC.DEFER_BLOCKING 0x0 ;  /* 0x0000000000007b1d */ /* 0x004fe20000010000 */
[----:B----4-:R-:W-:-:S05]  /*1450*/  USHF.L.U32 UR11, UR32, 0x6, URZ ;  /* 0x00000006200b7899 */ /* 0x010fca000800063f */
[----:B------:R2:W4:Y:S01]  /*1460*/  @!UP2 SYNCS.EXCH.64 URZ, [UR16+0x6010], UR6 ;  /* 0x00601006103fa5b2 */ /* 0x0005220008000100 */
[----:B------:R-:W-:Y:S06]  /*1470*/  @!P0 BRA `(.L_x_47) ;  /* 0x0000000400308947 */ /* 0x000fec0003800000 */
[----:B-----5:R-:W5:Y:S01]  /*1480*/  LDC R4, c[0x0][0x230] ;  /* 0x00008c00ff047b82 */ /* 0x020f620000000800 */
[----:B-1----:R-:W-:Y:S02]  /*1490*/  SHF.R.U32.HI R2, RZ, 0x5, R0 ;  /* 0x00000005ff027819 */ /* 0x002fe40000011600 */
[----:B------:R-:W-:Y:S02]  /*14a0*/  CS2R R24, SRZ ;  /* 0x0000000000187805 */ /* 0x000fe4000001ff00 */
[----:B------:R-:W-:Y:S02]  /*14b0*/  CS2R R26, SRZ ;  /* 0x00000000001a7805 */ /* 0x000fe4000001ff00 */
[----:B------:R-:W-:Y:S02]  /*14c0*/  CS2R R28, SRZ ;  /* 0x00000000001c7805 */ /* 0x000fe4000001ff00 */
[----:B------:R-:W-:Y:S02]  /*14d0*/  R2UR UR33, R2 ;  /* 0x00000000022172ca */ /* 0x000fe400000e0000 */
[----:B------:R-:W-:-:S02]  /*14e0*/  CS2R R30, SRZ ;  /* 0x00000000001e7805 */ /* 0x000fc4000001ff00 */
[----:B------:R-:W-:Y:S02]  /*14f0*/  CS2R R32, SRZ ;  /* 0x0000000000207805 */ /* 0x000fe4000001ff00 */
[----:B------:R-:W-:Y:S02]  /*1500*/  CS2R R34, SRZ ;  /* 0x0000000000227805 */ /* 0x000fe4000001ff00 */
[----:B------:R-:W-:Y:S02]  /*1510*/  CS2R R36, SRZ ;  /* 0x0000000000247805 */ /* 0x000fe4000001ff00 */
[----:B------:R-:W-:Y:S01]  /*1520*/  CS2R R38, SRZ ;  /* 0x0000000000267805 */ /* 0x000fe2000001ff00 */
[----:B------:R-:W-:Y:S01]  /*1530*/  UMOV UR5, URZ ;  /* 0x0000003f00057c82 */ /* 0x000fe20008000000 */
[----:B------:R-:W-:-:S05]  /*1540*/  UMOV UR10, URZ ;  /* 0x0000003f000a7c82 */ /* 0x000fca0008000000 */
.L_x_49:
[----:B----4-:R-:W-:Y:S01]  /*1550*/  BAR.SYNC.DEFER_BLOCKING 0x0 ;  /* 0x0000000000007b1d */ /* 0x010fe20000010000 */
[----:B------:R-:W-:Y:S01]  /*1560*/  ULEA UR34, UR5, UR16, 0x3 ;  /* 0x0000001005227291 */ /* 0x000fe2000f8e183f */
[----:B------:R-:W-:Y:S01]  /*1570*/  @!P2 IMAD.MOV.U32 R3, RZ, RZ, 0x2000 ;  /* 0x00002000ff03a424 */ /* 0x000fe200078e00ff */
[----:B------:R-:W-:Y:S01]  /*1580*/  ELECT P1, URZ, PT ;  /* 0x00000000003f782f */ /* 0x000fe20003820000 */
[----:B------:R-:W-:Y:S01]  /*1590*/  IMAD.U32 R2, RZ, RZ, UR4 ;  /* 0x00000004ff027e24 */ /* 0x000fe2000f8e00ff */
[----:B------:R-:W-:Y:S02]  /*15a0*/  ULEA UR8, UR5, UR16, 0xc ;  /* 0x0000001005087291 */ /* 0x000fe4000f8e603f */
[----:B------:R-:W-:Y:S02]  /*15b0*/  ISETP.LT.U32.AND P1, PT, R6, 0x20, P1 ;  /* 0x000000200600780c */ /* 0x000fe40000f21070 */
[----:B------:R-:W-:Y:S02]  /*15c0*/  ELECT P0, URZ, PT ;  /* 0x00000000003f782f */ /* 0x000fe40003800000 */
[----:B------:R-:W-:Y:S01]  /*15d0*/  SHF.L.U32 R2, R2, 0x1f, RZ ;  /* 0x0000001f02027819 */ /* 0x000fe200000006ff */
[----:B------:R-:W-:Y:S01]  /*15e0*/  UIADD3 UR12, UR8, 0x3000, URZ ;  /* 0x00003000080c7890 */ /* 0x000fe2000fffe03f */
[----:B------:R-:W-:Y:S01]  /*15f0*/  ISETP.LT.U32.AND P0, PT, R6, 0x20, P0 ;  /* 0x000000200600780c */ /* 0x000fe20000701070 */
[----:B------:R-:W-:Y:S01]  /*1600*/  UMOV UR15, UR10 ;  /* 0x0000000a000f7c82 */ /* 0x000fe20008000000 */
[----:B------:R-:W-:-:S02]  /*1610*/  ULOP3.LUT UR17, UR33, 0x4, URZ, 0xc0, !UPT ;  /* 0x0000000421117892 */ /* 0x000fc4000f8ec03f */
[----:B------:R-:W-:Y:S02]  /*1620*/  USHF.R.U32.HI UR21, URZ, 0x4, UR8 ;  /* 0x000000043f157899 */ /* 0x000fe40008011608 */
[----:B------:R-:W-:Y:S01]  /*1630*/  ULEA.HI UR20, UR12, UR17, URZ, 0x1c ;  /* 0x000000110c147291 */ /* 0x000fe2000f8fe03f */
[----:B------:R-:W-:Y:S01]  /*1640*/  VOTEU.ANY UP0, P1 ;  /* 0x00000000003f7886 */ /* 0x000fe20000800100 */
[----:B------:R-:W-:Y:S01]  /*1650*/  VOTEU.ANY UP2, P1 ;  /* 0x00000000003f7886 */ /* 0x000fe20000840100 */
[----:B------:R-:W-:Y:S01]  /*1660*/  USGXT.U32 UR17, UR21, 0xe ;  /* 0x0000000e1511789a */ /* 0x000fe20008000000 */
[----:B------:R1:W-:Y:S01]  /*1670*/  @!P2 SYNCS.ARRIVE.TRANS64 RZ, [UR34+0x6000], R3 ;  /* 0x00600003ffffa9a7 */ /* 0x0003e20008000022 */
[----:B------:R4:W-:Y:S06]  /*1680*/  MEMBAR.ALL.CTA ;  /* 0x0000000000007992 */ /* 0x0009ec0000008000 */
[----:B----4-:R-:W4:Y:S01]  /*1690*/  FENCE.VIEW.ASYNC.S ;  /* 0x00000000000073c6 */ /* 0x010f220000000000 */
[----:B------:R-:W-:Y:S01]  /*16a0*/  @UP0 UIADD3 UR9, UR34, 0x6000, URZ ;  /* 0x0000600022090890 */ /* 0x000fe2000fffe03f */
[----:B--2---:R-:W-:Y:S01]  /*16b0*/  @UP0 UMOV UR6, UR24 ;  /* 0x0000001800060c82 */ /* 0x004fe20008000000 */
[----:B------:R-:W-:Y:S01]  /*16c0*/  @UP0 UMOV UR7, UR25 ;  /* 0x0000001900070c82 */ /* 0x000fe20008000000 */
[----:B----4-:R-:W-:Y:S01]  /*16d0*/  VOTEU.ANY UP1, P0 ;  /* 0x00000000003f7886 */ /* 0x010fe20000020100 */
[----:B------:R-:W-:Y:S01]  /*16e0*/  VOTEU.ANY UP3, P0 ;  /* 0x00000000003f7886 */ /* 0x000fe20000060100 */
[----:B------:R-:W-:Y:S01]  /*16f0*/  ULOP3.LUT UR30, UR20, 0x3fff, URZ, 0xc0, !UPT ;  /* 0x00003fff141e7892 */ /* 0x000fe2000f8ec03f */
[----:B------:R-:W-:-:S02]  /*1700*/  UMOV UR21, 0x80000020 ;  /* 0x8000002000157882 */ /* 0x000fc40000000000 */
[----:B------:R-:W-:Y:S01]  /*1710*/  @UP1 UIADD3 UR13, UR34, 0x6000, URZ ;  /* 0x00006000220d1890 */ /* 0x000fe2000fffe03f */
[----:B------:R-:W-:Y:S01]  /*1720*/  @UP1 UMOV UR18, UR26 ;  /* 0x0000001a00121c82 */ /* 0x000fe20008000000 */
[----:B------:R-:W-:Y:S01]  /*1730*/  @UP1 UMOV UR19, UR27 ;  /* 0x0000001b00131c82 */ /* 0x000fe20008000000 */
[----:B------:R-:W-:Y:S01]  /*1740*/  UMOV UR20, UR17 ;  /* 0x0000001100147c82 */ /* 0x000fe20008000000 */
[----:B------:R-:W-:Y:S01]  /*1750*/  UMOV UR22, UR30 ;  /* 0x0000001e00167c82 */ /* 0x000fe20008000000 */
[----:B------:R-:W-:Y:S01]  /*1760*/  UMOV UR23, 0x40000040 ;  /* 0x4000004000177882 */ /* 0x000fe20000000000 */
[----:B------:R-:W-:Y:S06]  /*1770*/  BAR.SYNC.DEFER_BLOCKING 0x0 ;  /* 0x0000000000007b1d */ /* 0x000fec0000010000 */
[----:B------:R1:W-:Y:S02]  /*1780*/  @UP2 UTMALDG.2D [UR8], [UR6] ;  /* 0x00000008060025b4 */ /* 0x0003e40008008000 */
[----:B------:R-:W-:Y:S06]  /*1790*/  BAR.SYNC.DEFER_BLOCKING 0x0 ;  /* 0x0000000000007b1d */ /* 0x000fec0000010000 */
[----:B------:R1:W-:Y:S02]  /*17a0*/  @UP3 UTMALDG.2D [UR12], [UR18] ;  /* 0x0000000c120035b4 */ /* 0x0003e40008008000 */
[----:B------:R-:W-:Y:S06]  /*17b0*/  BAR.SYNC.DEFER_BLOCKING 0x0 ;  /* 0x0000000000007b1d */ /* 0x000fec0000010000 */
[----:B------:R-:W2:Y:S02]  /*17c0*/  SYNCS.PHASECHK.TRANS64.TRYWAIT P0, [UR34+0x6000], R2 ;  /* 0x00600002ff0075a7 */ /* 0x000ea40008000162 */
[----:B-12---:R-:W-:Y:S05]  /*17d0*/  @!P0 BRA `(.L_x_48) ;  /* 0x0000000400108947 */ /* 0x006fea0003800000 */
.L_x_50:
[----:B------:R-:W-:Y:S02]  /*17e0*/  WARPGROUP.DEPBAR.LE gsb0, 0x0 ;  /* 0x00008000000079c5 */ /* 0x000fe40000010000 */
[----:B------:R-:W-:Y:S01]  /*17f0*/  WARPGROUP.ARRIVE ;  /* 0x00000000000079c5 */ /* 0x000fe20000000000 */
[----:B------:R-:W-:Y:S01]  /*1800*/  UIADD3 UR10, UR10, 0x20, URZ ;  /* 0x000000200a0a7890 */ /* 0x000fe2000fffe03f */
[----:B------:R-:W-:Y:S01]  /*1810*/  UMOV UR6, UR17 ;  /* 0x0000001100067c82 */ /* 0x000fe20008000000 */
[----:B------:R-:W-:Y:S01]  /*1820*/  UMOV UR7, URZ ;  /* 0x0000003f00077c82 */ /* 0x000fe20008000000 */
[----:B------:R-:W-:Y:S02]  /*1830*/  UIADD3 UR5, UR5, 0x1, URZ ;  /* 0x0000000105057890 */ /* 0x000fe4000fffe03f */
[----:B------:R-:W-:Y:S01]  /*1840*/  HGMMA.64x32x16.F32.BF16 R24, gdesc[UR20].tnspB, R24 ;  /* 0x40600000141879f0 */ /* 0x000fe20008701818 */
[----:B------:R-:W-:Y:S01]  /*1850*/  UMOV UR20, 0xfffffffe ;  /* 0xfffffffe00147882 */ /* 0x000fe20000000000 */
[----:B------:R-:W-:Y:S01]  /*1860*/  UMOV UR21, 0x7fffffdf ;  /* 0x7fffffdf00157882 */ /* 0x000fe20000000000 */
[----:B-----5:R-:W-:Y:S01]  /*1870*/  ISETP.LE.AND P0, PT, R4, UR10, PT ;  /* 0x0000000a04007c0c */ /* 0x020fe2000bf03270 */
[----:B------:R-:W-:Y:S01]  /*1880*/  UIADD3.64 UR20, UR6, -UR20, URZ ;  /* 0x8000001406147297 */ /* 0x000fe2000fffe03f */
[----:B------:R-:W-:Y:S01]  /*1890*/  UMOV UR22, 0x80 ;  /* 0x0000008000167882 */ /* 0x000fe20000000000 */
[----:B------:R-:W-:Y:S01]  /*18a0*/  UMOV UR23, 0x40000040 ;  /* 0x4000004000177882 */ /* 0x000fe20000000000 */
[----:B------:R-:W-:Y:S01]  /*18b0*/  UMOV UR6, UR30 ;  /* 0x0000001e00067c82 */ /* 0x000fe20008000000 */
[----:B------:R-:W-:Y:S01]  /*18c0*/  UMOV UR7, URZ ;  /* 0x0000003f00077c82 */ /* 0x000fe20008000000 */
[----:B------:R-:W-:-:S02]  /*18d0*/  UISETP.NE.U32.AND UP0, UPT, UR5, 0x3, UPT ;  /* 0x000000030500788c */ /* 0x000fc4000bf05070 */
[----:B------:R-:W-:Y:S02]  /*18e0*/  UIADD3.64 UR22, UR6, UR22, URZ ;  /* 0x0000001606167297 */ /* 0x000fe4000fffe03f */
[----:B------:R-:W-:Y:S02]  /*18f0*/  USEL UR6, URZ, 0x1, UP0 ;  /* 0x000000013f067887 */ /* 0x000fe40008000000 */
[----:B------:R-:W-:Y:S02]  /*1900*/  USEL UR5, UR5, URZ, UP0 ;  /* 0x0000003f05057287 */ /* 0x000fe40008000000 */
[----:B------:R-:W-:-:S03]  /*1910*/  ULOP3.LUT UR4, UR4, UR6, URZ, 0x3c, !UPT ;  /* 0x0000000604047292 */ /* 0x000fc6000f8e3c3f */
[----:B------:R-:W-:Y:S01]  /*1920*/  HGMMA.64x32x16.F32.BF16 R24, gdesc[UR20].tnspB, R24, gsb0 ;  /* 0x40600000141879f0 */ /* 0x000fe20008001818 */
[----:B------:R-:W-:Y:S08]  /*1930*/  @!P0 BRA `(.L_x_49) ;  /* 0xfffffffc00048947 */ /* 0x000ff0000383ffff */
.L_x_47:
[----:B------:R-:W-:Y:S02]  /*1940*/  WARPGROUP.DEPBAR.LE gsb0, 0x0 ;  /* 0x00008000000079c5 */ /* 0x000fe40000010000 */
[----:B----4-:R-:W-:Y:S01]  /*1950*/  BAR.SYNC.DEFER_BLOCKING 0x0 ;  /* 0x0000000000007b1d */ /* 0x010fe20000010000 */
[C---:B-1----:R-:W-:Y:S01]  /*1960*/  IMAD.SHL.U32 R2, R0.reuse, 0x40, RZ ;  /* 0x0000004000027824 */ /* 0x042fe200078e00ff */
[----:B-----5:R-:W-:Y:S01]  /*1970*/  SHF.R.U32.HI R4, RZ, 0x1, R0 ;  /* 0x00000001ff047819 */ /* 0x020fe20000011600 */
[----:B------:R-:W-:Y:S01]  /*1980*/  IMAD.SHL.U32 R3, R0, 0x10, RZ ;  /* 0x0000001000037824 */ /* 0x000fe200078e00ff */
[----:B------:R-:W-:Y:S02]  /*1990*/  F2FP.BF16.F32.PACK_AB R24, R25, R24 ;  /* 0x000000181918723e */ /* 0x000fe400000010ff */
[----:B------:R-:W-:Y:S02]  /*19a0*/  ELECT P0, URZ, PT ;  /* 0x00000000003f782f */ /* 0x000fe40003800000 */
[----:B------:R-:W-:Y:S01]  /*19b0*/  LOP3.LUT R2, R2, 0x1800, RZ, 0xc0, !PT ;  /* 0x0000180002027812 */ /* 0x000fe200078ec0ff */
[----:B------:R-:W-:Y:S01]  /*19c0*/  UMOV UR17, UR14 ;  /* 0x0000000e00117c82 */ /* 0x000fe20008000000 */
[----:B------:R-:W-:Y:S01]  /*19d0*/  LOP3.LUT R5, R4, 0x40, RZ, 0xc0, !PT ;  /* 0x0000004004057812 */ /* 0x000fe200078ec0ff */
[----:B------:R-:W-:Y:S01]  /*19e0*/  UMOV UR18, UR11 ;  /* 0x0000000b00127c82 */ /* 0x000fe20008000000 */
[----:B------:R-:W-:-:S02]  /*19f0*/  LOP3.LUT R2, R2, 0x70, R3, 0xf8, !PT ;  /* 0x0000007002027812 */ /* 0x000fc400078ef803 */
[----:B------:R-:W-:Y:S01]  /*1a00*/  LOP3.LUT R5, R5, 0x10, R0, 0xf8, !PT ;  /* 0x0000001005057812 */ /* 0x000fe200078ef800 */
[----:B------:R-:W-:Y:S01]  /*1a10*/  IMAD.SHL.U32 R0, R0, 0x80, RZ ;  /* 0x0000008000007824 */ /* 0x000fe200078e00ff */
[----:B------:R-:W-:Y:S02]  /*1a20*/  F2FP.BF16.F32.PACK_AB R25, R27, R26 ;  /* 0x0000001a1b19723e */ /* 0x000fe400000010ff */
[----:B------:R-:W-:Y:S02]  /*1a30*/  LOP3.LUT R5, R2, R5, RZ, 0x3c, !PT ;  /* 0x0000000502057212 */ /* 0x000fe400078e3cff */
[----:B------:R-:W-:Y:S02]  /*1a40*/  F2FP.BF16.F32.PACK_AB R32, R33, R32 ;  /* 0x000000202120723e */ /* 0x000fe400000010ff */
[----:B------:R-:W-:Y:S02]  /*1a50*/  LOP3.LUT R0, R5, 0x780, R0, 0xf8, !PT ;  /* 0x0000078005007812 */ /* 0x000fe400078ef800 */
[----:B------:R-:W-:Y:S01]  /*1a60*/  F2FP.BF16.F32.PACK_AB R26, R29, R28 ;  /* 0x0000001c1d1a723e */ /* 0x000fe200000010ff */
[----:B------:R-:W1:Y:S02]  /*1a70*/  @!P2 SYNCS.CCTL.IV [UR16+0x6000] ;  /* 0x00600000ff00a9b1 */ /* 0x000e640008000010 */
[----:B-1----:R-:W-:Y:S01]  /*1a80*/  BAR.SYNC.DEFER_BLOCKING 0x0 ;  /* 0x0000000000007b1d */ /* 0x002fe20000010000 */
[C---:B------:R-:W-:Y:S01]  /*1a90*/  LOP3.LUT R2, R0.reuse, 0x20, RZ, 0x3c, !PT ;  /* 0x0000002000027812 */ /* 0x040fe200078e3cff */
[----:B------:R-:W-:Y:S01]  /*1aa0*/  VIADD R0, R0, UR16 ;  /* 0x0000001000007c36 */ /* 0x000fe20008000000 */
[----:B------:R-:W-:-:S02]  /*1ab0*/  F2FP.BF16.F32.PACK_AB R27, R31, R30 ;  /* 0x0000001e1f1b723e */ /* 0x000fc400000010ff */
[----:B------:R-:W-:Y:S01]  /*1ac0*/  F2FP.BF16.F32.PACK_AB R33, R35, R34 ;  /* 0x000000222321723e */ /* 0x000fe200000010ff */
[----:B------:R-:W-:Y:S01]  /*1ad0*/  VIADD R2, R2, UR16 ;  /* 0x0000001002027c36 */ /* 0x000fe20008000000 */
[----:B------:R-:W-:Y:S02]  /*1ae0*/  F2FP.BF16.F32.PACK_AB R34, R37, R36 ;  /* 0x000000242522723e */ /* 0x000fe400000010ff */
[----:B------:R-:W-:Y:S02]  /*1af0*/  F2FP.BF16.F32.PACK_AB R35, R39, R38 ;  /* 0x000000262723723e */ /* 0x000fe400000010ff */
[----:B------:R-:W-:Y:S01]  /*1b00*/  ISETP.LT.U32.AND P0, PT, R6, 0x20, P0 ;  /* 0x000000200600780c */ /* 0x000fe20000701070 */
[----:B------:R-:W1:Y:S02]  /*1b10*/  @!P2 SYNCS.CCTL.IV [UR16+0x6008] ;  /* 0x00600800ff00a9b1 */ /* 0x000e640008000010 */
[----:B-1----:R-:W-:Y:S10]  /*1b20*/  BAR.SYNC.DEFER_BLOCKING 0x0 ;  /* 0x0000000000007b1d */ /* 0x002ff40000010000 */
[----:B------:R-:W-:Y:S01]  /*1b30*/  VOTEU.ANY UP0, P0 ;  /* 0x00000000003f7886 */ /* 0x000fe20000000100 */
[----:B------:R-:W-:-:S04]  /*1b40*/  VOTEU.ANY UP1, P0 ;  /* 0x00000000003f7886 */ /* 0x000fc80000020100 */
[----:B--2---:R-:W-:Y:S01]  /*1b50*/  @UP0 UMOV UR6, UR28 ;  /* 0x0000001c00060c82 */ /* 0x004fe20008000000 */
[----:B------:R-:W-:Y:S01]  /*1b60*/  @UP0 UMOV UR7, UR29 ;  /* 0x0000001d00070c82 */ /* 0x000fe20008000000 */
[----:B------:R-:W1:Y:S02]  /*1b70*/  @!P2 SYNCS.CCTL.IV [UR16+0x6010] ;  /* 0x00601000ff00a9b1 */ /* 0x000e640008000010 */
[----:B-1----:R-:W-:Y:S04]  /*1b80*/  STSM.16.M88.4 [R0], R24 ;  /* 0x0000001800007844 */ /* 0x002fe80000000200 */
[----:B------:R-:W-:Y:S01]  /*1b90*/  STSM.16.M88.4 [R2], R32 ;  /* 0x0000002002007844 */ /* 0x000fe20000000200 */
[----:B------:R1:W-:Y:S06]  /*1ba0*/  MEMBAR.ALL.CTA ;  /* 0x0000000000007992 */ /* 0x0003ec0000008000 */
[----:B-1----:R-:W1:Y:S02]  /*1bb0*/  FENCE.VIEW.ASYNC.S ;  /* 0x00000000000073c6 */ /* 0x002e640000000000 */
[----:B-1----:R-:W-:Y:S06]  /*1bc0*/  BAR.SYNC.DEFER_BLOCKING 0x0 ;  /* 0x0000000000007b1d */ /* 0x002fec0000010000 */
[----:B------:R1:W-:Y:S01]  /*1bd0*/  @UP1 UTMASTG.2D [UR16], [UR6] ;  /* 0x00000010060013b5 */ /* 0x0003e20008008000 */
[----:B------:R0:W-:Y:S01]  /*1be0*/  UTMACMDFLUSH ;  /* 0x00000000000079b7 */ /* 0x0001e20000000000 */
[----:B------:R-:W-:-:S04]  /*1bf0*/  DEPBAR.LE SB0, 0x0 ;  /* 0x000080000000791a */ /* 0x000fc80000000000 */
[----:B------:R-:W-:Y:S06]  /*1c00*/  BAR.SYNC.DEFER_BLOCKING 0x0 ;  /* 0x0000000000007b1d */ /* 0x000fec0000010000 */
[----:B-1----:R-:W-:Y:S05]  /*1c10*/  EXIT ;  /* 0x000000000000794d */ /* 0x002fea0003800000 */
.L_x_48:
[----:B------:R-:W1:Y:S02]  /*1c20*/  SYNCS.PHASECHK.TRANS64.TRYWAIT P0, [UR34+0x6000], R2 ;  /* 0x00600002ff0075a7 */ /* 0x000e640008000162 */
[----:B-1----:R-:W-:Y:S05]  /*1c30*/  @!P0 BRA `(.L_x_48) ;  /* 0xfffffffc00f88947 */ /* 0x002fea000383ffff */
[----:B------:R-:W-:Y:S05]  /*1c40*/  BRA `(.L_x_50) ;  /* 0xfffffff800e47947 */ /* 0x000fea000383ffff */
.L_x_51:
[----:B------:R-:W-:-:S00]  /*1c50*/  BRA `(.L_x_51) ;  /* 0xfffffffc00fc7947 */ /* 0x000fc0000383ffff */
[----:B------:R-:W-:-:S00]  /*1c60*/  NOP ;  /* 0x0000000000007918 */ /* 0x000fc00000000000 */
        /* <DEDUP_REMOVED lines=9> */
.L_x_52:


//--------------------- .nv.shared.gluon_wgmma    --------------------------
	.section	.nv.shared.gluon_wgmma,"aw",@nobits
	.sectionflags	@""
	.align	16
	.zero		1024


//--------------------- .nv.shared.reserved.0     --------------------------
	.section	.nv.shared.reserved.0,"aw",@nobits
	.weak		__nv_reservedSMEM_offset_0_alias
	.size		__nv_reservedSMEM_offset_0_alias, 0, 0
	.other		__nv_reservedSMEM_offset_0_alias,@"STO_CUDA_RESERVED_SHARED STV_DEFAULT"
__nv_reservedSMEM_offset_0_alias:
	.zero		0


//--------------------- .nv.constant0.gluon_wgmma --------------------------
	.section	.nv.constant0.gluon_wgmma,"a",@progbits
	.sectionflags	@""
	.align	4
.nv.constant0.gluon_wgmma:
	.zero		608


//--------------------- SYMBOLS --------------------------

	.type		.nv.reservedSmem.offset0,@object
	.size		.nv.reservedSmem.offset0,0x4
